	.target	sm_90a

	.elftype	@"ET_EXEC"


//--------------------- .note.nv.tkinfo           --------------------------
	.section	.note.nv.tkinfo,"",@"SHT_NOTE"
	.sectionflags	@"SHF_NOTE_NV_TKINFO"
	.tkinfo
        /*0018*/ 	.word	0x00000002
        /*0030*/ 	.string	""
        /*0030*/ 	.string	"ptxas"
        /*0030*/ 	.string	"Cuda compilation tools, release 13.0, V13.0.88"
        /*0030*/ 	.string	"Build cuda_13.0.r13.0/compiler.36424714_0"
        /*0030*/ 	.string	"-arch sm_90a -m 64 "



//--------------------- .note.nv.cuinfo           --------------------------
	.section	.note.nv.cuinfo,"",@"SHT_NOTE"
	.sectionflags	@"SHF_NOTE_NV_CUINFO"
        /*0018*/ 	.short	0x0002
        /*001a*/ 	.short	0x005a
        /*001c*/ 	.short	0x0082
	.zero		2


//--------------------- .nv.info                  --------------------------
	.section	.nv.info,"",@"SHT_CUDA_INFO"
	.align	4


	//----- nvinfo : EIATTR_REGCOUNT
	.align		4
        /*0000*/ 	.byte	0x04, 0x2f
        /*0002*/ 	.short	(.L_17 - .L_16)
	.align		4
.L_16:
        /*0004*/ 	.word	index@(_ZN7cutlass13device_kernelINS_4gemm6kernel13GemmUniversalIN4cute5tupleIJiiiiEEENS1_10collective13CollectiveMmaINS1_39MainloopSm90TmaGmmaRmemAWarpSpecializedILi9ENS5_IJNS4_1CILi1EEESB_SB_EEENS1_35KernelTmaWarpSpecializedCooperativeEEENS5_IJNSA_ILi128EEENSA_ILi64EEENSA_ILi32EEEEEEfNS5_IJSB_llEEEfSJ_NS4_8TiledMMAINS4_8MMA_AtomIJNS4_4SM904GMMA29MMA_64x64x8_F32TF32TF32_RS_TNILNSN_7ScaleInE1ELSP_1EEEEEENS4_6LayoutINS5_IJNSA_ILi2EEESB_SB_EEENS5_IJSB_NSA_ILi0EEESV_EEEEENS5_IJNS4_10UnderscoreESY_SY_EEEEENS4_13SM90_TMA_LOADENS4_14ComposedLayoutINS4_7SwizzleILi1ELi4ELi3EEENS4_18smem_ptr_flag_bitsILi32EEENSS_INS5_IJNSA_ILi8EEES17_EEENS5_IJSB_S17_EEEEEEENS4_9Copy_AtomIJNS4_39AutoVectorizingCopyWithAssumedAlignmentILi128EEEfEEENS4_8identityES11_S1B_vS1G_EENS_8epilogue10collective6detail29Sm90TmaWarpSpecializedAdapterINS1J_15DefaultEpilogueIfNS5_IJlSB_lEEES1N_NS1I_6thread17LinearCombinationIfLi1EffLNS1O_9ScaleType4KindE0ELNS_15FloatRoundStyleE2EfEENS1_15EpilogueDefaultEEEEEvvEEEEvNT_6ParamsE)
        /*0008*/ 	.word	0x000000a8


	//----- nvinfo : EIATTR_FRAME_SIZE
	.align		4
.L_17:
        /*000c*/ 	.byte	0x04, 0x11
        /*000e*/ 	.short	(.L_19 - .L_18)
	.align		4
.L_18:
        /*0010*/ 	.word	index@(_ZN7cutlass13device_kernelINS_4gemm6kernel13GemmUniversalIN4cute5tupleIJiiiiEEENS1_10collective13CollectiveMmaINS1_39MainloopSm90TmaGmmaRmemAWarpSpecializedILi9ENS5_IJNS4_1CILi1EEESB_SB_EEENS1_35KernelTmaWarpSpecializedCooperativeEEENS5_IJNSA_ILi128EEENSA_ILi64EEENSA_ILi32EEEEEEfNS5_IJSB_llEEEfSJ_NS4_8TiledMMAINS4_8MMA_AtomIJNS4_4SM904GMMA29MMA_64x64x8_F32TF32TF32_RS_TNILNSN_7ScaleInE1ELSP_1EEEEEENS4_6LayoutINS5_IJNSA_ILi2EEESB_SB_EEENS5_IJSB_NSA_ILi0EEESV_EEEEENS5_IJNS4_10UnderscoreESY_SY_EEEEENS4_13SM90_TMA_LOADENS4_14ComposedLayoutINS4_7SwizzleILi1ELi4ELi3EEENS4_18smem_ptr_flag_bitsILi32EEENSS_INS5_IJNSA_ILi8EEES17_EEENS5_IJSB_S17_EEEEEEENS4_9Copy_AtomIJNS4_39AutoVectorizingCopyWithAssumedAlignmentILi128EEEfEEENS4_8identityES11_S1B_vS1G_EENS_8epilogue10collective6detail29Sm90TmaWarpSpecializedAdapterINS1J_15DefaultEpilogueIfNS5_IJlSB_lEEES1N_NS1I_6thread17LinearCombinationIfLi1EffLNS1O_9ScaleType4KindE0ELNS_15FloatRoundStyleE2EfEENS1_15EpilogueDefaultEEEEEvvEEEEvNT_6ParamsE)
        /*0014*/ 	.word	0x00000018


	//----- nvinfo : EIATTR_MIN_STACK_SIZE
	.align		4
.L_19:
        /*0018*/ 	.byte	0x04, 0x12
        /*001a*/ 	.short	(.L_21 - .L_20)
	.align		4
.L_20:
        /*001c*/ 	.word	index@(_ZN7cutlass13device_kernelINS_4gemm6kernel13GemmUniversalIN4cute5tupleIJiiiiEEENS1_10collective13CollectiveMmaINS1_39MainloopSm90TmaGmmaRmemAWarpSpecializedILi9ENS5_IJNS4_1CILi1EEESB_SB_EEENS1_35KernelTmaWarpSpecializedCooperativeEEENS5_IJNSA_ILi128EEENSA_ILi64EEENSA_ILi32EEEEEEfNS5_IJSB_llEEEfSJ_NS4_8TiledMMAINS4_8MMA_AtomIJNS4_4SM904GMMA29MMA_64x64x8_F32TF32TF32_RS_TNILNSN_7ScaleInE1ELSP_1EEEEEENS4_6LayoutINS5_IJNSA_ILi2EEESB_SB_EEENS5_IJSB_NSA_ILi0EEESV_EEEEENS5_IJNS4_10UnderscoreESY_SY_EEEEENS4_13SM90_TMA_LOADENS4_14ComposedLayoutINS4_7SwizzleILi1ELi4ELi3EEENS4_18smem_ptr_flag_bitsILi32EEENSS_INS5_IJNSA_ILi8EEES17_EEENS5_IJSB_S17_EEEEEEENS4_9Copy_AtomIJNS4_39AutoVectorizingCopyWithAssumedAlignmentILi128EEEfEEENS4_8identityES11_S1B_vS1G_EENS_8epilogue10collective6detail29Sm90TmaWarpSpecializedAdapterINS1J_15DefaultEpilogueIfNS5_IJlSB_lEEES1N_NS1I_6thread17LinearCombinationIfLi1EffLNS1O_9ScaleType4KindE0ELNS_15FloatRoundStyleE2EfEENS1_15EpilogueDefaultEEEEEvvEEEEvNT_6ParamsE)
        /*0020*/ 	.word	0x00000018
.L_21:


//--------------------- .nv.compat                --------------------------
	.section	.nv.compat,"",@"SHT_CUDA_COMPAT_INFO"
	.align	4
        /*0000*/ 	.byte	0x02, 0x09, 0x01, 0x00, 0x02, 0x02, 0x04, 0x00, 0x02, 0x05, 0x05, 0x00, 0x03, 0x07, 0x01, 0x01
        /*0010*/ 	.byte	0x02, 0x03, 0x01, 0x00, 0x02, 0x06, 0x01, 0x00, 0x04, 0x0b, 0x08, 0x00, 0x00, 0x00, 0x00, 0x00
        /*0020*/ 	.byte	0x00, 0x00, 0x00, 0x00


//--------------------- .nv.info._ZN7cutlass13device_kernelINS_4gemm6kernel13GemmUniversalIN4cute5tupleIJiiiiEEENS1_10collective13CollectiveMmaINS1_39MainloopSm90TmaGmmaRmemAWarpSpecializedILi9ENS5_IJNS4_1CILi1EEESB_SB_EEENS1_35KernelTmaWarpSpecializedCooperativeEEENS5_IJNSA_ILi128EEENSA_ILi64EEENSA_ILi32EEEEEEfNS5_IJSB_llEEEfSJ_NS4_8TiledMMAINS4_8MMA_AtomIJNS4_4SM904GMMA29MMA_64x64x8_F32TF32TF32_RS_TNILNSN_7ScaleInE1ELSP_1EEEEEENS4_6LayoutINS5_IJNSA_ILi2EEESB_SB_EEENS5_IJSB_NSA_ILi0EEESV_EEEEENS5_IJNS4_10UnderscoreESY_SY_EEEEENS4_13SM90_TMA_LOADENS4_14ComposedLayoutINS4_7SwizzleILi1ELi4ELi3EEENS4_18smem_ptr_flag_bitsILi32EEENSS_INS5_IJNSA_ILi8EEES17_EEENS5_IJSB_S17_EEEEEEENS4_9Copy_AtomIJNS4_39AutoVectorizingCopyWithAssumedAlignmentILi128EEEfEEENS4_8identityES11_S1B_vS1G_EENS_8epilogue10collective6detail29Sm90TmaWarpSpecializedAdapterINS1J_15DefaultEpilogueIfNS5_IJlSB_lEEES1N_NS1I_6thread17LinearCombinationIfLi1EffLNS1O_9ScaleType4KindE0ELNS_15FloatRoundStyleE2EfEENS1_15EpilogueDefaultEEEEEvvEEEEvNT_6ParamsE --------------------------
	.section	.nv.info._ZN7cutlass13device_kernelINS_4gemm6kernel13GemmUniversalIN4cute5tupleIJiiiiEEENS1_10collective13CollectiveMmaINS1_39MainloopSm90TmaGmmaRmemAWarpSpecializedILi9ENS5_IJNS4_1CILi1EEESB_SB_EEENS1_35KernelTmaWarpSpecializedCooperativeEEENS5_IJNSA_ILi128EEENSA_ILi64EEENSA_ILi32EEEEEEfNS5_IJSB_llEEEfSJ_NS4_8TiledMMAINS4_8MMA_AtomIJNS4_4SM904GMMA29MMA_64x64x8_F32TF32TF32_RS_TNILNSN_7ScaleInE1ELSP_1EEEEEENS4_6LayoutINS5_IJNSA_ILi2EEESB_SB_EEENS5_IJSB_NSA_ILi0EEESV_EEEEENS5_IJNS4_10UnderscoreESY_SY_EEEEENS4_13SM90_TMA_LOADENS4_14ComposedLayoutINS4_7SwizzleILi1ELi4ELi3EEENS4_18smem_ptr_flag_bitsILi32EEENSS_INS5_IJNSA_ILi8EEES17_EEENS5_IJSB_S17_EEEEEEENS4_9Copy_AtomIJNS4_39AutoVectorizingCopyWithAssumedAlignmentILi128EEEfEEENS4_8identityES11_S1B_vS1G_EENS_8epilogue10collective6detail29Sm90TmaWarpSpecializedAdapterINS1J_15DefaultEpilogueIfNS5_IJlSB_lEEES1N_NS1I_6thread17LinearCombinationIfLi1EffLNS1O_9ScaleType4KindE0ELNS_15FloatRoundStyleE2EfEENS1_15EpilogueDefaultEEEEEvvEEEEvNT_6ParamsE,"",@"SHT_CUDA_INFO"
	.sectionflags	@""
	.align	4


	//----- nvinfo : EIATTR_CUDA_API_VERSION
	.align		4
        /*0000*/ 	.byte	0x04, 0x37
        /*0002*/ 	.short	(.L_23 - .L_22)
.L_22:
        /*0004*/ 	.word	0x00000082


	//----- nvinfo : EIATTR_KPARAM_INFO
	.align		4
.L_23:
        /*0008*/ 	.byte	0x04, 0x17
        /*000a*/ 	.short	(.L_25 - .L_24)
.L_24:
        /*000c*/ 	.word	0x00000000
        /*0010*/ 	.short	0x0000
        /*0012*/ 	.short	0x0070
        /*0014*/ 	.byte	0x00, 0xf0, 0x01, 0x10


	//----- nvinfo : EIATTR_SPARSE_MMA_MASK
	.align		4
.L_25:
        /*0018*/ 	.byte	0x03, 0x50
        /*001a*/ 	.short	0x0000


	//----- nvinfo : EIATTR_MAXREG_COUNT
	.align		4
        /*001c*/ 	.byte	0x03, 0x1b
        /*001e*/ 	.short	0x00a8


	//----- nvinfo : EIATTR_NUM_BARRIERS
	.align		4
        /*0020*/ 	.byte	0x02, 0x4c
        /*0022*/ 	.byte	0x03
	.zero		1


	//----- nvinfo : EIATTR_EXTERNS
	.align		4
        /*0024*/ 	.byte	0x04, 0x0f
        /*0026*/ 	.short	(.L_27 - .L_26)


	//   ....[0]....
	.align		4
.L_26:
        /*0028*/ 	.word	index@(__assertfail)


	//----- nvinfo : EIATTR_ANNOTATIONS
	.align		4
.L_27:
        /*002c*/ 	.byte	0x04, 0x55
        /*002e*/ 	.short	(.L_29 - .L_28)


	//   ....[0]....
.L_28:
        /*0030*/ 	.word	0x00000001
        /*0034*/ 	.byte	0x60, 0x5d, 0x00, 0x00, 0x01, 0x00, 0x00, 0x00, 0x80, 0x5d, 0x00, 0x00, 0x01, 0x00, 0x00, 0x00
        /* <DEDUP_REMOVED lines=10> */
        /*00e4*/ 	.byte	0x30, 0x77, 0x00, 0x00


	//----- nvinfo : EIATTR_MERCURY_ISA_VERSION
	.align		4
.L_29:
        /*00e8*/ 	.byte	0x03, 0x5f
        /*00ea*/ 	.short	0x0101


	//----- nvinfo : EIATTR_INT_WARP_WIDE_INSTR_OFFSETS
	.align		4
        /*00ec*/ 	.byte	0x04, 0x31
        /*00ee*/ 	.short	(.L_31 - .L_30)


	//   ....[0]....
.L_30:
        /*00f0*/ 	.word	0x00000480


	//   ....[1]....
        /*00f4*/ 	.word	0x00000490


	//   ....[2]....
        /*00f8*/ 	.word	0x000005a0


	//----- nvinfo : EIATTR_COOP_GROUP_MASK_REGIDS
	.align		4
.L_31:
        /*00fc*/ 	.byte	0x04, 0x29
        /*00fe*/ 	.short	(.L_33 - .L_32)


	//   ....[0]....
.L_32:
        /*0100*/ 	.word	0xffffffff


	//   ....[1]....
        /*0104*/ 	.word	0xffffffff


	//   ....[2]....
        /*0108*/ 	.word	0xffffffff


	//   ....[3]....
        /*010c*/ 	.word	0xffffffff


	//   ....[4]....
        /*0110*/ 	.word	0xffffffff


	//   ....[5]....
        /*0114*/ 	.word	0xffffffff


	//   ....[6]....
        /*0118*/ 	.word	0xffffffff


	//   ....[7]....
        /*011c*/ 	.word	0xffffffff


	//   ....[8]....
        /*0120*/ 	.word	0xffffffff


	//   ....[9]....
        /*0124*/ 	.word	0xffffffff


	//   ....[10]....
        /*0128*/ 	.word	0xffffffff


	//   ....[11]....
        /*012c*/ 	.word	0x0500000f


	//   ....[12]....
        /*0130*/ 	.word	0x0500000f


	//   ....[13]....
        /*0134*/ 	.word	0x0500000f


	//   ....[14]....
        /*0138*/ 	.word	0x0500000f


	//   ....[15]....
        /*013c*/ 	.word	0x0500000f


	//----- nvinfo : EIATTR_COOP_GROUP_INSTR_OFFSETS
	.align		4
.L_33:
        /*0140*/ 	.byte	0x04, 0x28
        /*0142*/ 	.short	(.L_35 - .L_34)


	//   ....[0]....
.L_34:
        /*0144*/ 	.word	0x00000070


	//   ....[1]....
        /*0148*/ 	.word	0x00000080


	//   ....[2]....
        /*014c*/ 	.word	0x00000140


	//   ....[3]....
        /*0150*/ 	.word	0x000003a0


	//   ....[4]....
        /*0154*/ 	.word	0x00001070


	//   ....[5]....
        /*0158*/ 	.word	0x00001ae0


	//   ....[6]....
        /*015c*/ 	.word	0x00001be0


	//   ....[7]....
        /*0160*/ 	.word	0x00002240


	//   ....[8]....
        /*0164*/ 	.word	0x000022d0


	//   ....[9]....
        /*0168*/ 	.word	0x00002a60


	//   ....[10]....
        /*016c*/ 	.word	0x00002b60


	//   ....[11]....
        /*0170*/ 	.word	0x00007cc0


	//   ....[12]....
        /*0174*/ 	.word	0x00007df0


	//   ....[13]....
        /*0178*/ 	.word	0x00007ec0


	//   ....[14]....
        /*017c*/ 	.word	0x00008040


	//   ....[15]....
        /*0180*/ 	.word	0x00008110


	//----- nvinfo : EIATTR_REG_RECONFIG
	.align		4
.L_35:
        /*0184*/ 	.byte	0x01, 0x54
	.zero		2


	//----- nvinfo : EIATTR_SYSCALL_OFFSETS
	.align		4
        /*0188*/ 	.byte	0x04, 0x46
        /*018a*/ 	.short	(.L_37 - .L_36)


	//   ....[0]....
.L_36:
        /*018c*/ 	.word	0x000011b0


	//   ....[1]....
        /*0190*/ 	.word	0x000012e0


	//   ....[2]....
        /*0194*/ 	.word	0x000013d0


	//   ....[3]....
        /*0198*/ 	.word	0x00006190


	//   ....[4]....
        /*019c*/ 	.word	0x000062c0


	//----- nvinfo : EIATTR_MBARRIER_INSTR_OFFSETS
	.align		4
.L_37:
        /*01a0*/ 	.byte	0x04, 0x39
        /*01a2*/ 	.short	(.L_39 - .L_38)


	//   ....[0]....
.L_38:
        /*01a4*/ 	.word	0x00000260
        /*01a8*/ 	.word	0x000000ff
        /*01ac*/ 	.word	0x00000000
        /*01b0*/ 	.short	0x0100
        /*01b2*/ 	.byte	0x08
	.zero		1


	//   ....[1]....
        /*01b4*/ 	.word	0x00000270
        /*01b8*/ 	.word	0x000000ff
        /*01bc*/ 	.word	0x00000048
        /*01c0*/ 	.short	0x0100
        /*01c2*/ 	.byte	0x08
	.zero		1


	//   ....[2]....
        /*01c4*/ 	.word	0x00000280
        /*01c8*/ 	.word	0x000000ff
        /*01cc*/ 	.word	0x00000008
        /*01d0*/ 	.short	0x0100
        /*01d2*/ 	.byte	0x08
	.zero		1


	//   ....[3]....
        /*01d4*/ 	.word	0x00000290
        /*01d8*/ 	.word	0x000000ff
        /*01dc*/ 	.word	0x00000050
        /*01e0*/ 	.short	0x0100
        /*01e2*/ 	.byte	0x08
	.zero		1


	//   ....[4]....
        /*01e4*/ 	.word	0x000002a0
        /*01e8*/ 	.word	0x000000ff
        /*01ec*/ 	.word	0x00000010
        /*01f0*/ 	.short	0x0100
        /*01f2*/ 	.byte	0x08
	.zero		1


	//   ....[5]....
        /*01f4*/ 	.word	0x000002b0
        /*01f8*/ 	.word	0x000000ff
        /*01fc*/ 	.word	0x00000058
        /*0200*/ 	.short	0x0100
        /*0202*/ 	.byte	0x08
	.zero		1


	//   ....[6]....
        /*0204*/ 	.word	0x000002c0
        /*0208*/ 	.word	0x000000ff
        /*020c*/ 	.word	0x00000018
        /*0210*/ 	.short	0x0100
        /*0212*/ 	.byte	0x08
	.zero		1


	//   ....[7]....
        /*0214*/ 	.word	0x000002d0
        /*0218*/ 	.word	0x000000ff
        /*021c*/ 	.word	0x00000060
        /*0220*/ 	.short	0x0100
        /*0222*/ 	.byte	0x08
	.zero		1


	//   ....[8]....
        /*0224*/ 	.word	0x000002e0
        /*0228*/ 	.word	0x000000ff
        /*022c*/ 	.word	0x00000020
        /*0230*/ 	.short	0x0100
        /*0232*/ 	.byte	0x08
	.zero		1


	//   ....[9]....
        /*0234*/ 	.word	0x000002f0
        /*0238*/ 	.word	0x000000ff
        /*023c*/ 	.word	0x00000068
        /*0240*/ 	.short	0x0100
        /*0242*/ 	.byte	0x08
	.zero		1


	//   ....[10]....
        /*0244*/ 	.word	0x00000300
        /*0248*/ 	.word	0x000000ff
        /*024c*/ 	.word	0x00000028
        /*0250*/ 	.short	0x0100
        /*0252*/ 	.byte	0x08
	.zero		1


	//   ....[11]....
        /*0254*/ 	.word	0x00000310
        /*0258*/ 	.word	0x000000ff
        /*025c*/ 	.word	0x00000070
        /*0260*/ 	.short	0x0100
        /*0262*/ 	.byte	0x08
	.zero		1


	//   ....[12]....
        /*0264*/ 	.word	0x00000320
        /*0268*/ 	.word	0x000000ff
        /*026c*/ 	.word	0x00000030
        /*0270*/ 	.short	0x0100
        /*0272*/ 	.byte	0x08
	.zero		1


	//   ....[13]....
        /*0274*/ 	.word	0x00000330
        /*0278*/ 	.word	0x000000ff
        /*027c*/ 	.word	0x00000078
        /*0280*/ 	.short	0x0100
        /*0282*/ 	.byte	0x08
	.zero		1


	//   ....[14]....
        /*0284*/ 	.word	0x00000340
        /*0288*/ 	.word	0x000000ff
        /*028c*/ 	.word	0x00000038
        /*0290*/ 	.short	0x0100
        /*0292*/ 	.byte	0x08
	.zero		1


	//   ....[15]....
        /*0294*/ 	.word	0x00000350
        /*0298*/ 	.word	0x000000ff
        /*029c*/ 	.word	0x00000080
        /*02a0*/ 	.short	0x0100
        /*02a2*/ 	.byte	0x08
	.zero		1


	//   ....[16]....
        /*02a4*/ 	.word	0x00000360
        /*02a8*/ 	.word	0x000000ff
        /*02ac*/ 	.word	0x00000040
        /*02b0*/ 	.short	0x0100
        /*02b2*/ 	.byte	0x08
	.zero		1


	//   ....[17]....
        /*02b4*/ 	.word	0x00000370
        /*02b8*/ 	.word	0x000000ff
        /*02bc*/ 	.word	0x00000088
        /*02c0*/ 	.short	0x0100
        /*02c2*/ 	.byte	0x08
	.zero		1


	//   ....[18]....
        /*02c4*/ 	.word	0x00000610
        /*02c8*/ 	.word	0x000000ff
        /*02cc*/ 	.word	0x000000a0
        /*02d0*/ 	.short	0x0100
        /*02d2*/ 	.byte	0x06
	.zero		1


	//   ....[19]....
        /*02d4*/ 	.word	0x00000670
        /*02d8*/ 	.word	0x000000ff
        /*02dc*/ 	.word	0x000000a8
        /*02e0*/ 	.short	0x0100
        /*02e2*/ 	.byte	0x06
	.zero		1


	//   ....[20]....
        /*02e4*/ 	.word	0x000014a0
        /*02e8*/ 	.word	0x00000003
        /*02ec*/ 	.word	0x00000000
        /*02f0*/ 	.short	0x010a
        /*02f2*/ 	.byte	0x3f
	.zero		1


	//   ....[21]....
        /*02f4*/ 	.word	0x000014e0
        /*02f8*/ 	.word	0x00000003
        /*02fc*/ 	.word	0x00000000
        /*0300*/ 	.short	0x010a
        /*0302*/ 	.byte	0x3f
	.zero		1


	//   ....[22]....
        /*0304*/ 	.word	0x00001790
        /*0308*/ 	.word	0x00000000
        /*030c*/ 	.word	0x00000000
        /*0310*/ 	.short	0x010a
        /*0312*/ 	.byte	0x3f
	.zero		1


	//   ....[23]....
        /*0314*/ 	.word	0x00001fb0
        /*0318*/ 	.word	0x00000000
        /*031c*/ 	.word	0x00000000
        /*0320*/ 	.short	0x010a
        /*0322*/ 	.byte	0x3f
	.zero		1


	//   ....[24]....
        /*0324*/ 	.word	0x00002530
        /*0328*/ 	.word	0x00000004
        /*032c*/ 	.word	0x00000000
        /*0330*/ 	.short	0x010a
        /*0332*/ 	.byte	0x3f
	.zero		1


	//   ....[25]....
        /*0334*/ 	.word	0x00002740
        /*0338*/ 	.word	0x00000000
        /*033c*/ 	.word	0x00000000
        /*0340*/ 	.short	0x0101
        /*0342*/ 	.byte	0x3f
	.zero		1


	//   ....[26]....
        /*0344*/ 	.word	0x000028c0
        /*0348*/ 	.word	0x00000004
        /*034c*/ 	.word	0x00000000
        /*0350*/ 	.short	0x010a
        /*0352*/ 	.byte	0x3f
	.zero		1


	//   ....[27]....
        /*0354*/ 	.word	0x00002f00
        /*0358*/ 	.word	0x0000004d
        /*035c*/ 	.word	0x00000000
        /*0360*/ 	.short	0x0101
        /*0362*/ 	.byte	0x3f
	.zero		1


	//   ....[28]....
        /*0364*/ 	.word	0x00003130
        /*0368*/ 	.word	0x000000ff
        /*036c*/ 	.word	0x00000000
        /*0370*/ 	.short	0x0101
        /*0372*/ 	.byte	0x06
	.zero		1


	//   ....[29]....
        /*0374*/ 	.word	0x000064e0
        /*0378*/ 	.word	0x00000024
        /*037c*/ 	.word	0x00000048
        /*0380*/ 	.short	0x010a
        /*0382*/ 	.byte	0x3f
	.zero		1


	//   ....[30]....
        /*0384*/ 	.word	0x00007000
        /*0388*/ 	.word	0x00000000
        /*038c*/ 	.word	0x000000a8
        /*0390*/ 	.short	0x0101
        /*0392*/ 	.byte	0x3f
	.zero		1


	//   ....[31]....
        /*0394*/ 	.word	0x000077c0
        /*0398*/ 	.word	0x00000007
        /*039c*/ 	.word	0x00000000
        /*03a0*/ 	.short	0x010a
        /*03a2*/ 	.byte	0x3f
	.zero		1


	//   ....[32]....
        /*03a4*/ 	.word	0x00007830
        /*03a8*/ 	.word	0x00000008
        /*03ac*/ 	.word	0x00000000
        /*03b0*/ 	.short	0x010a
        /*03b2*/ 	.byte	0x3f
	.zero		1


	//   ....[33]....
        /*03b4*/ 	.word	0x000078c0
        /*03b8*/ 	.word	0x00000009
        /*03bc*/ 	.word	0x00000000
        /*03c0*/ 	.short	0x010a
        /*03c2*/ 	.byte	0x3f
	.zero		1


	//   ....[34]....
        /*03c4*/ 	.word	0x00007950
        /*03c8*/ 	.word	0x00000008
        /*03cc*/ 	.word	0x00000000
        /*03d0*/ 	.short	0x010a
        /*03d2*/ 	.byte	0x3f
	.zero		1


	//   ....[35]....
        /*03d4*/ 	.word	0x000079e0
        /*03d8*/ 	.word	0x00000009
        /*03dc*/ 	.word	0x00000000
        /*03e0*/ 	.short	0x010a
        /*03e2*/ 	.byte	0x3f
	.zero		1


	//   ....[36]....
        /*03e4*/ 	.word	0x00007a70
        /*03e8*/ 	.word	0x00000008
        /*03ec*/ 	.word	0x00000000
        /*03f0*/ 	.short	0x010a
        /*03f2*/ 	.byte	0x3f
	.zero		1


	//   ....[37]....
        /*03f4*/ 	.word	0x00007b00
        /*03f8*/ 	.word	0x00000009
        /*03fc*/ 	.word	0x00000000
        /*0400*/ 	.short	0x010a
        /*0402*/ 	.byte	0x3f
	.zero		1


	//   ....[38]....
        /*0404*/ 	.word	0x00007b90
        /*0408*/ 	.word	0x00000006
        /*040c*/ 	.word	0x00000000
        /*0410*/ 	.short	0x010a
        /*0412*/ 	.byte	0x3f
	.zero		1


	//   ....[39]....
        /*0414*/ 	.word	0x00007c20
        /*0418*/ 	.word	0x00000003
        /*041c*/ 	.word	0x00000000
        /*0420*/ 	.short	0x010a
        /*0422*/ 	.byte	0x3f
	.zero		1


	//   ....[40]....
        /*0424*/ 	.word	0x00007cf0
        /*0428*/ 	.word	0x00000003
        /*042c*/ 	.word	0x00000000
        /*0430*/ 	.short	0x010a
        /*0432*/ 	.byte	0x3f
	.zero		1


	//   ....[41]....
        /*0434*/ 	.word	0x00007ef0
        /*0438*/ 	.word	0x00000000
        /*043c*/ 	.word	0x00000000
        /*0440*/ 	.short	0x010a
        /*0442*/ 	.byte	0x3f
	.zero		1


	//   ....[42]....
        /*0444*/ 	.word	0x00007f40
        /*0448*/ 	.word	0x00000004
        /*044c*/ 	.word	0x00000000
        /*0450*/ 	.short	0x010a
        /*0452*/ 	.byte	0x3f
	.zero		1


	//   ....[43]....
        /*0454*/ 	.word	0x000081c0
        /*0458*/ 	.word	0x00000024
        /*045c*/ 	.word	0x00000048
        /*0460*/ 	.short	0x010a
        /*0462*/ 	.byte	0x3f
	.zero		1


	//   ....[44]....
        /*0464*/ 	.word	0x00008290
        /*0468*/ 	.word	0x00000007
        /*046c*/ 	.word	0x00000000
        /*0470*/ 	.short	0x010a
        /*0472*/ 	.byte	0x3f
	.zero		1


	//   ....[45]....
        /*0474*/ 	.word	0x000082e0
        /*0478*/ 	.word	0x00000008
        /*047c*/ 	.word	0x00000000
        /*0480*/ 	.short	0x010a
        /*0482*/ 	.byte	0x3f
	.zero		1


	//   ....[46]....
        /*0484*/ 	.word	0x00008330
        /*0488*/ 	.word	0x00000009
        /*048c*/ 	.word	0x00000000
        /*0490*/ 	.short	0x010a
        /*0492*/ 	.byte	0x3f
	.zero		1


	//   ....[47]....
        /*0494*/ 	.word	0x00008380
        /*0498*/ 	.word	0x00000008
        /*049c*/ 	.word	0x00000000
        /*04a0*/ 	.short	0x010a
        /*04a2*/ 	.byte	0x3f
	.zero		1


	//   ....[48]....
        /*04a4*/ 	.word	0x000083d0
        /*04a8*/ 	.word	0x00000009
        /*04ac*/ 	.word	0x00000000
        /*04b0*/ 	.short	0x010a
        /*04b2*/ 	.byte	0x3f
	.zero		1


	//   ....[49]....
        /*04b4*/ 	.word	0x00008420
        /*04b8*/ 	.word	0x00000008
        /*04bc*/ 	.word	0x00000000
        /*04c0*/ 	.short	0x010a
        /*04c2*/ 	.byte	0x3f
	.zero		1


	//   ....[50]....
        /*04c4*/ 	.word	0x00008470
        /*04c8*/ 	.word	0x00000009
        /*04cc*/ 	.word	0x00000000
        /*04d0*/ 	.short	0x010a
        /*04d2*/ 	.byte	0x3f
	.zero		1


	//   ....[51]....
        /*04d4*/ 	.word	0x000084c0
        /*04d8*/ 	.word	0x00000006
        /*04dc*/ 	.word	0x00000000
        /*04e0*/ 	.short	0x010a
        /*04e2*/ 	.byte	0x3f
	.zero		1


	//----- nvinfo : EIATTR_NUM_MBARRIERS
	.align		4
.L_39:
        /*04e4*/ 	.byte	0x03, 0x38
        /*04e6*/ 	.short	0x0014


	//----- nvinfo : EIATTR_EXIT_INSTR_OFFSETS
	.align		4
        /*04e8*/ 	.byte	0x04, 0x1c
        /*04ea*/ 	.short	(.L_41 - .L_40)


	//   ....[0]....
.L_40:
        /*04ec*/ 	.word	0x000006c0


	//   ....[1]....
        /*04f0*/ 	.word	0x00000fc0


	//   ....[2]....
        /*04f4*/ 	.word	0x00005700


	//   ....[3]....
        /*04f8*/ 	.word	0x00005d40


	//   ....[4]....
        /*04fc*/ 	.word	0x00007c70


	//----- nvinfo : EIATTR_MAX_THREADS
	.align		4
.L_41:
        /*0500*/ 	.byte	0x04, 0x05
        /*0502*/ 	.short	(.L_43 - .L_42)
.L_42:
        /*0504*/ 	.word	0x00000180
        /*0508*/ 	.word	0x00000001
        /*050c*/ 	.word	0x00000001


	//----- nvinfo : EIATTR_CRS_STACK_SIZE
	.align		4
.L_43:
        /*0510*/ 	.byte	0x04, 0x1e
        /*0512*/ 	.short	(.L_45 - .L_44)
.L_44:
        /*0514*/ 	.word	0x00000000


	//----- nvinfo : EIATTR_CBANK_PARAM_SIZE
	.align		4
.L_45:
        /*0518*/ 	.byte	0x03, 0x19
        /*051a*/ 	.short	0x0470


	//----- nvinfo : EIATTR_PARAM_CBANK
	.align		4
        /*051c*/ 	.byte	0x04, 0x0a
        /*051e*/ 	.short	(.L_47 - .L_46)
	.align		4
.L_46:
        /*0520*/ 	.word	index@(.nv.constant0._ZN7cutlass13device_kernelINS_4gemm6kernel13GemmUniversalIN4cute5tupleIJiiiiEEENS1_10collective13CollectiveMmaINS1_39MainloopSm90TmaGmmaRmemAWarpSpecializedILi9ENS5_IJNS4_1CILi1EEESB_SB_EEENS1_35KernelTmaWarpSpecializedCooperativeEEENS5_IJNSA_ILi128EEENSA_ILi64EEENSA_ILi32EEEEEEfNS5_IJSB_llEEEfSJ_NS4_8TiledMMAINS4_8MMA_AtomIJNS4_4SM904GMMA29MMA_64x64x8_F32TF32TF32_RS_TNILNSN_7ScaleInE1ELSP_1EEEEEENS4_6LayoutINS5_IJNSA_ILi2EEESB_SB_EEENS5_IJSB_NSA_ILi0EEESV_EEEEENS5_IJNS4_10UnderscoreESY_SY_EEEEENS4_13SM90_TMA_LOADENS4_14ComposedLayoutINS4_7SwizzleILi1ELi4ELi3EEENS4_18smem_ptr_flag_bitsILi32EEENSS_INS5_IJNSA_ILi8EEES17_EEENS5_IJSB_S17_EEEEEEENS4_9Copy_AtomIJNS4_39AutoVectorizingCopyWithAssumedAlignmentILi128EEEfEEENS4_8identityES11_S1B_vS1G_EENS_8epilogue10collective6detail29Sm90TmaWarpSpecializedAdapterINS1J_15DefaultEpilogueIfNS5_IJlSB_lEEES1N_NS1I_6thread17LinearCombinationIfLi1EffLNS1O_9ScaleType4KindE0ELNS_15FloatRoundStyleE2EfEENS1_15EpilogueDefaultEEEEEvvEEEEvNT_6ParamsE)
        /*0524*/ 	.short	0x0210
        /*0526*/ 	.short	0x0470


	//----- nvinfo : EIATTR_SW_WAR
	.align		4
.L_47:
        /*0528*/ 	.byte	0x04, 0x36
        /*052a*/ 	.short	(.L_49 - .L_48)
.L_48:
        /*052c*/ 	.word	0x00000008
.L_49:


//--------------------- .nv.callgraph             --------------------------
	.section	.nv.callgraph,"",@"SHT_CUDA_CALLGRAPH"
	.align	4
	.sectionentsize	8
	.align		4
        /*0000*/ 	.word	0x00000000
	.align		4
        /*0004*/ 	.word	0xffffffff
	.align		4
        /*0008*/ 	.word	index@(_ZN7cutlass13device_kernelINS_4gemm6kernel13GemmUniversalIN4cute5tupleIJiiiiEEENS1_10collective13CollectiveMmaINS1_39MainloopSm90TmaGmmaRmemAWarpSpecializedILi9ENS5_IJNS4_1CILi1EEESB_SB_EEENS1_35KernelTmaWarpSpecializedCooperativeEEENS5_IJNSA_ILi128EEENSA_ILi64EEENSA_ILi32EEEEEEfNS5_IJSB_llEEEfSJ_NS4_8TiledMMAINS4_8MMA_AtomIJNS4_4SM904GMMA29MMA_64x64x8_F32TF32TF32_RS_TNILNSN_7ScaleInE1ELSP_1EEEEEENS4_6LayoutINS5_IJNSA_ILi2EEESB_SB_EEENS5_IJSB_NSA_ILi0EEESV_EEEEENS5_IJNS4_10UnderscoreESY_SY_EEEEENS4_13SM90_TMA_LOADENS4_14ComposedLayoutINS4_7SwizzleILi1ELi4ELi3EEENS4_18smem_ptr_flag_bitsILi32EEENSS_INS5_IJNSA_ILi8EEES17_EEENS5_IJSB_S17_EEEEEEENS4_9Copy_AtomIJNS4_39AutoVectorizingCopyWithAssumedAlignmentILi128EEEfEEENS4_8identityES11_S1B_vS1G_EENS_8epilogue10collective6detail29Sm90TmaWarpSpecializedAdapterINS1J_15DefaultEpilogueIfNS5_IJlSB_lEEES1N_NS1I_6thread17LinearCombinationIfLi1EffLNS1O_9ScaleType4KindE0ELNS_15FloatRoundStyleE2EfEENS1_15EpilogueDefaultEEEEEvvEEEEvNT_6ParamsE)
	.align		4
        /*000c*/ 	.word	index@(__assertfail)
	.align		4
        /*0010*/ 	.word	0x00000000
	.align		4
        /*0014*/ 	.word	0xfffffffe
	.align		4
        /*0018*/ 	.word	0x00000000
	.align		4
        /*001c*/ 	.word	0xfffffffd
	.align		4
        /*0020*/ 	.word	0x00000000
	.align		4
        /*0024*/ 	.word	0xfffffffc


//--------------------- .nv.constant4             --------------------------
	.section	.nv.constant4,"a",@progbits
	.align	8
	.align		8
.nv.constant4:
        /*0000*/ 	.dword	__assertfail
	.align		8
        /*0008*/ 	.dword	__unnamed_1
	.align		8
        /*0010*/ 	.dword	__unnamed_2
	.align		8
        /*0018*/ 	.dword	__unnamed_3
	.align		8
        /*0020*/ 	.dword	_ZN40_INTERNAL_87475453_4_k_cu_abe2a867_356734cuda3std3__45__cpo5beginE
	.align		8
        /*0028*/ 	.dword	_ZN40_INTERNAL_87475453_4_k_cu_abe2a867_356734cuda3std3__45__cpo3endE
	.align		8
        /*0030*/ 	.dword	_ZN40_INTERNAL_87475453_4_k_cu_abe2a867_356734cuda3std3__45__cpo6cbeginE
	.align		8
        /*0038*/ 	.dword	_ZN40_INTERNAL_87475453_4_k_cu_abe2a867_356734cuda3std3__45__cpo4cendE
	.align		8
        /*0040*/ 	.dword	_ZN40_INTERNAL_87475453_4_k_cu_abe2a867_356734cuda3std3__442_GLOBAL__N__87475453_4_k_cu_abe2a867_356736ignoreE
	.align		8
        /*0048*/ 	.dword	_ZN40_INTERNAL_87475453_4_k_cu_abe2a867_356734cuda3std3__419piecewise_constructE
	.align		8
        /*0050*/ 	.dword	_ZN40_INTERNAL_87475453_4_k_cu_abe2a867_356734cuda3std3__48in_placeE
	.align		8
        /*0058*/ 	.dword	_ZN40_INTERNAL_87475453_4_k_cu_abe2a867_356734cuda3std6ranges3__45__cpo4swapE
	.align		8
        /*0060*/ 	.dword	_ZN40_INTERNAL_87475453_4_k_cu_abe2a867_356734cuda3std6ranges3__45__cpo9iter_moveE
	.align		8
        /*0068*/ 	.dword	_ZN40_INTERNAL_87475453_4_k_cu_abe2a867_356734cute7productE
	.align		8
        /*0070*/ 	.dword	_ZN40_INTERNAL_87475453_4_k_cu_abe2a867_356734cute1_E
	.align		8
        /*0078*/ 	.dword	$str$24
	.align		8
        /*0080*/ 	.dword	$str$25


//--------------------- .text._ZN7cutlass13device_kernelINS_4gemm6kernel13GemmUniversalIN4cute5tupleIJiiiiEEENS1_10collective13CollectiveMmaINS1_39MainloopSm90TmaGmmaRmemAWarpSpecializedILi9ENS5_IJNS4_1CILi1EEESB_SB_EEENS1_35KernelTmaWarpSpecializedCooperativeEEENS5_IJNSA_ILi128EEENSA_ILi64EEENSA_ILi32EEEEEEfNS5_IJSB_llEEEfSJ_NS4_8TiledMMAINS4_8MMA_AtomIJNS4_4SM904GMMA29MMA_64x64x8_F32TF32TF32_RS_TNILNSN_7ScaleInE1ELSP_1EEEEEENS4_6LayoutINS5_IJNSA_ILi2EEESB_SB_EEENS5_IJSB_NSA_ILi0EEESV_EEEEENS5_IJNS4_10UnderscoreESY_SY_EEEEENS4_13SM90_TMA_LOADENS4_14ComposedLayoutINS4_7SwizzleILi1ELi4ELi3EEENS4_18smem_ptr_flag_bitsILi32EEENSS_INS5_IJNSA_ILi8EEES17_EEENS5_IJSB_S17_EEEEEEENS4_9Copy_AtomIJNS4_39AutoVectorizingCopyWithAssumedAlignmentILi128EEEfEEENS4_8identityES11_S1B_vS1G_EENS_8epilogue10collective6detail29Sm90TmaWarpSpecializedAdapterINS1J_15DefaultEpilogueIfNS5_IJlSB_lEEES1N_NS1I_6thread17LinearCombinationIfLi1EffLNS1O_9ScaleType4KindE0ELNS_15FloatRoundStyleE2EfEENS1_15EpilogueDefaultEEEEEvvEEEEvNT_6ParamsE --------------------------
	.section	.text._ZN7cutlass13device_kernelINS_4gemm6kernel13GemmUniversalIN4cute5tupleIJiiiiEEENS1_10collective13CollectiveMmaINS1_39MainloopSm90TmaGmmaRmemAWarpSpecializedILi9ENS5_IJNS4_1CILi1EEESB_SB_EEENS1_35KernelTmaWarpSpecializedCooperativeEEENS5_IJNSA_ILi128EEENSA_ILi64EEENSA_ILi32EEEEEEfNS5_IJSB_llEEEfSJ_NS4_8TiledMMAINS4_8MMA_AtomIJNS4_4SM904GMMA29MMA_64x64x8_F32TF32TF32_RS_TNILNSN_7ScaleInE1ELSP_1EEEEEENS4_6LayoutINS5_IJNSA_ILi2EEESB_SB_EEENS5_IJSB_NSA_ILi0EEESV_EEEEENS5_IJNS4_10UnderscoreESY_SY_EEEEENS4_13SM90_TMA_LOADENS4_14ComposedLayoutINS4_7SwizzleILi1ELi4ELi3EEENS4_18smem_ptr_flag_bitsILi32EEENSS_INS5_IJNSA_ILi8EEES17_EEENS5_IJSB_S17_EEEEEEENS4_9Copy_AtomIJNS4_39AutoVectorizingCopyWithAssumedAlignmentILi128EEEfEEENS4_8identityES11_S1B_vS1G_EENS_8epilogue10collective6detail29Sm90TmaWarpSpecializedAdapterINS1J_15DefaultEpilogueIfNS5_IJlSB_lEEES1N_NS1I_6thread17LinearCombinationIfLi1EffLNS1O_9ScaleType4KindE0ELNS_15FloatRoundStyleE2EfEENS1_15EpilogueDefaultEEEEEvvEEEEvNT_6ParamsE,"ax",@progbits
	.align	128
.text._ZN7cutlass13device_kernelINS_4gemm6kernel13GemmUniversalIN4cute5tupleIJiiiiEEENS1_10collective13CollectiveMmaINS1_39MainloopSm90TmaGmmaRmemAWarpSpecializedILi9ENS5_IJNS4_1CILi1EEESB_SB_EEENS1_35KernelTmaWarpSpecializedCooperativeEEENS5_IJNSA_ILi128EEENSA_ILi64EEENSA_ILi32EEEEEEfNS5_IJSB_llEEEfSJ_NS4_8TiledMMAINS4_8MMA_AtomIJNS4_4SM904GMMA29MMA_64x64x8_F32TF32TF32_RS_TNILNSN_7ScaleInE1ELSP_1EEEEEENS4_6LayoutINS5_IJNSA_ILi2EEESB_SB_EEENS5_IJSB_NSA_ILi0EEESV_EEEEENS5_IJNS4_10UnderscoreESY_SY_EEEEENS4_13SM90_TMA_LOADENS4_14ComposedLayoutINS4_7SwizzleILi1ELi4ELi3EEENS4_18smem_ptr_flag_bitsILi32EEENSS_INS5_IJNSA_ILi8EEES17_EEENS5_IJSB_S17_EEEEEEENS4_9Copy_AtomIJNS4_39AutoVectorizingCopyWithAssumedAlignmentILi128EEEfEEENS4_8identityES11_S1B_vS1G_EENS_8epilogue10collective6detail29Sm90TmaWarpSpecializedAdapterINS1J_15DefaultEpilogueIfNS5_IJlSB_lEEES1N_NS1I_6thread17LinearCombinationIfLi1EffLNS1O_9ScaleType4KindE0ELNS_15FloatRoundStyleE2EfEENS1_15EpilogueDefaultEEEEEvvEEEEvNT_6ParamsE:
        .type           _ZN7cutlass13device_kernelINS_4gemm6kernel13GemmUniversalIN4cute5tupleIJiiiiEEENS1_10collective13CollectiveMmaINS1_39MainloopSm90TmaGmmaRmemAWarpSpecializedILi9ENS5_IJNS4_1CILi1EEESB_SB_EEENS1_35KernelTmaWarpSpecializedCooperativeEEENS5_IJNSA_ILi128EEENSA_ILi64EEENSA_ILi32EEEEEEfNS5_IJSB_llEEEfSJ_NS4_8TiledMMAINS4_8MMA_AtomIJNS4_4SM904GMMA29MMA_64x64x8_F32TF32TF32_RS_TNILNSN_7ScaleInE1ELSP_1EEEEEENS4_6LayoutINS5_IJNSA_ILi2EEESB_SB_EEENS5_IJSB_NSA_ILi0EEESV_EEEEENS5_IJNS4_10UnderscoreESY_SY_EEEEENS4_13SM90_TMA_LOADENS4_14ComposedLayoutINS4_7SwizzleILi1ELi4ELi3EEENS4_18smem_ptr_flag_bitsILi32EEENSS_INS5_IJNSA_ILi8EEES17_EEENS5_IJSB_S17_EEEEEEENS4_9Copy_AtomIJNS4_39AutoVectorizingCopyWithAssumedAlignmentILi128EEEfEEENS4_8identityES11_S1B_vS1G_EENS_8epilogue10collective6detail29Sm90TmaWarpSpecializedAdapterINS1J_15DefaultEpilogueIfNS5_IJlSB_lEEES1N_NS1I_6thread17LinearCombinationIfLi1EffLNS1O_9ScaleType4KindE0ELNS_15FloatRoundStyleE2EfEENS1_15EpilogueDefaultEEEEEvvEEEEvNT_6ParamsE,@function
        .size           _ZN7cutlass13device_kernelINS_4gemm6kernel13GemmUniversalIN4cute5tupleIJiiiiEEENS1_10collective13CollectiveMmaINS1_39MainloopSm90TmaGmmaRmemAWarpSpecializedILi9ENS5_IJNS4_1CILi1EEESB_SB_EEENS1_35KernelTmaWarpSpecializedCooperativeEEENS5_IJNSA_ILi128EEENSA_ILi64EEENSA_ILi32EEEEEEfNS5_IJSB_llEEEfSJ_NS4_8TiledMMAINS4_8MMA_AtomIJNS4_4SM904GMMA29MMA_64x64x8_F32TF32TF32_RS_TNILNSN_7ScaleInE1ELSP_1EEEEEENS4_6LayoutINS5_IJNSA_ILi2EEESB_SB_EEENS5_IJSB_NSA_ILi0EEESV_EEEEENS5_IJNS4_10UnderscoreESY_SY_EEEEENS4_13SM90_TMA_LOADENS4_14ComposedLayoutINS4_7SwizzleILi1ELi4ELi3EEENS4_18smem_ptr_flag_bitsILi32EEENSS_INS5_IJNSA_ILi8EEES17_EEENS5_IJSB_S17_EEEEEEENS4_9Copy_AtomIJNS4_39AutoVectorizingCopyWithAssumedAlignmentILi128EEEfEEENS4_8identityES11_S1B_vS1G_EENS_8epilogue10collective6detail29Sm90TmaWarpSpecializedAdapterINS1J_15DefaultEpilogueIfNS5_IJlSB_lEEES1N_NS1I_6thread17LinearCombinationIfLi1EffLNS1O_9ScaleType4KindE0ELNS_15FloatRoundStyleE2EfEENS1_15EpilogueDefaultEEEEEvvEEEEvNT_6ParamsE,(.L_x_166 - _ZN7cutlass13device_kernelINS_4gemm6kernel13GemmUniversalIN4cute5tupleIJiiiiEEENS1_10collective13CollectiveMmaINS1_39MainloopSm90TmaGmmaRmemAWarpSpecializedILi9ENS5_IJNS4_1CILi1EEESB_SB_EEENS1_35KernelTmaWarpSpecializedCooperativeEEENS5_IJNSA_ILi128EEENSA_ILi64EEENSA_ILi32EEEEEEfNS5_IJSB_llEEEfSJ_NS4_8TiledMMAINS4_8MMA_AtomIJNS4_4SM904GMMA29MMA_64x64x8_F32TF32TF32_RS_TNILNSN_7ScaleInE1ELSP_1EEEEEENS4_6LayoutINS5_IJNSA_ILi2EEESB_SB_EEENS5_IJSB_NSA_ILi0EEESV_EEEEENS5_IJNS4_10UnderscoreESY_SY_EEEEENS4_13SM90_TMA_LOADENS4_14ComposedLayoutINS4_7SwizzleILi1ELi4ELi3EEENS4_18smem_ptr_flag_bitsILi32EEENSS_INS5_IJNSA_ILi8EEES17_EEENS5_IJSB_S17_EEEEEEENS4_9Copy_AtomIJNS4_39AutoVectorizingCopyWithAssumedAlignmentILi128EEEfEEENS4_8identityES11_S1B_vS1G_EENS_8epilogue10collective6detail29Sm90TmaWarpSpecializedAdapterINS1J_15DefaultEpilogueIfNS5_IJlSB_lEEES1N_NS1I_6thread17LinearCombinationIfLi1EffLNS1O_9ScaleType4KindE0ELNS_15FloatRoundStyleE2EfEENS1_15EpilogueDefaultEEEEEvvEEEEvNT_6ParamsE)
        .other          _ZN7cutlass13device_kernelINS_4gemm6kernel13GemmUniversalIN4cute5tupleIJiiiiEEENS1_10collective13CollectiveMmaINS1_39MainloopSm90TmaGmmaRmemAWarpSpecializedILi9ENS5_IJNS4_1CILi1EEESB_SB_EEENS1_35KernelTmaWarpSpecializedCooperativeEEENS5_IJNSA_ILi128EEENSA_ILi64EEENSA_ILi32EEEEEEfNS5_IJSB_llEEEfSJ_NS4_8TiledMMAINS4_8MMA_AtomIJNS4_4SM904GMMA29MMA_64x64x8_F32TF32TF32_RS_TNILNSN_7ScaleInE1ELSP_1EEEEEENS4_6LayoutINS5_IJNSA_ILi2EEESB_SB_EEENS5_IJSB_NSA_ILi0EEESV_EEEEENS5_IJNS4_10UnderscoreESY_SY_EEEEENS4_13SM90_TMA_LOADENS4_14ComposedLayoutINS4_7SwizzleILi1ELi4ELi3EEENS4_18smem_ptr_flag_bitsILi32EEENSS_INS5_IJNSA_ILi8EEES17_EEENS5_IJSB_S17_EEEEEEENS4_9Copy_AtomIJNS4_39AutoVectorizingCopyWithAssumedAlignmentILi128EEEfEEENS4_8identityES11_S1B_vS1G_EENS_8epilogue10collective6detail29Sm90TmaWarpSpecializedAdapterINS1J_15DefaultEpilogueIfNS5_IJlSB_lEEES1N_NS1I_6thread17LinearCombinationIfLi1EffLNS1O_9ScaleType4KindE0ELNS_15FloatRoundStyleE2EfEENS1_15EpilogueDefaultEEEEEvvEEEEvNT_6ParamsE,@"STO_CUDA_ENTRY STV_DEFAULT"
_ZN7cutlass13device_kernelINS_4gemm6kernel13GemmUniversalIN4cute5tupleIJiiiiEEENS1_10collective13CollectiveMmaINS1_39MainloopSm90TmaGmmaRmemAWarpSpecializedILi9ENS5_IJNS4_1CILi1EEESB_SB_EEENS1_35KernelTmaWarpSpecializedCooperativeEEENS5_IJNSA_ILi128EEENSA_ILi64EEENSA_ILi32EEEEEEfNS5_IJSB_llEEEfSJ_NS4_8TiledMMAINS4_8MMA_AtomIJNS4_4SM904GMMA29MMA_64x64x8_F32TF32TF32_RS_TNILNSN_7ScaleInE1ELSP_1EEEEEENS4_6LayoutINS5_IJNSA_ILi2EEESB_SB_EEENS5_IJSB_NSA_ILi0EEESV_EEEEENS5_IJNS4_10UnderscoreESY_SY_EEEEENS4_13SM90_TMA_LOADENS4_14ComposedLayoutINS4_7SwizzleILi1ELi4ELi3EEENS4_18smem_ptr_flag_bitsILi32EEENSS_INS5_IJNSA_ILi8EEES17_EEENS5_IJSB_S17_EEEEEEENS4_9Copy_AtomIJNS4_39AutoVectorizingCopyWithAssumedAlignmentILi128EEEfEEENS4_8identityES11_S1B_vS1G_EENS_8epilogue10collective6detail29Sm90TmaWarpSpecializedAdapterINS1J_15DefaultEpilogueIfNS5_IJlSB_lEEES1N_NS1I_6thread17LinearCombinationIfLi1EffLNS1O_9ScaleType4KindE0ELNS_15FloatRoundStyleE2EfEENS1_15EpilogueDefaultEEEEEvvEEEEvNT_6ParamsE:
[----:B------:R-:W0:Y:S02]  /*0000*/  LDC R1, c[0x0][0x28] ;  /* 0x00000a00ff017b82 */ /* 0x000e240000000800 */
[----:B0-----:R-:W-:Y:S01]  /*0010*/  VIADD R1, R1, 0xffffffe8 ;  /* 0xffffffe801017836 */ /* 0x001fe20000000000 */
[----:B------:R-:W0:Y:S01]  /*0020*/  S2R R2, SR_TID.X ;  /* 0x0000000000027919 */ /* 0x000e220000002100 */
[----:B------:R-:W-:Y:S01]  /*0030*/  ELECT P0, URZ, PT ;  /* 0x00000000003f782f */ /* 0x000fe20003800000 */
[----:B------:R-:W-:Y:S01]  /*0040*/  BSSY B0, `(.L_x_0) ;  /* 0x000000f000007945 */ /* 0x000fe20003800000 */
[--C-:B0-----:R-:W-:Y:S02]  /*0050*/  SHF.R.U32.HI R19, RZ, 0x5, R2.reuse ;  /* 0x00000005ff137819 */ /* 0x101fe40000011602 */
[----:B------:R-:W-:-:S03]  /*0060*/  SHF.R.U32.HI R22, RZ, 0x7, R2 ;  /* 0x00000007ff167819 */ /* 0x000fc60000011602 */
[----:B------:R-:W0:Y:S04]  /*0070*/  SHFL.IDX PT, R0, R19, RZ, 0x1f ;  /* 0x00001fff13007589 */ /* 0x000e2800000e0000 */
[----:B------:R1:W2:Y:S01]  /*0080*/  SHFL.IDX PT, R5, R22, RZ, 0x1f ;  /* 0x00001fff16057589 */ /* 0x0002a200000e0000 */
[----:B0-----:R-:W-:-:S13]  /*0090*/  ISETP.NE.OR P0, PT, R0, RZ, !P0 ;  /* 0x000000ff0000720c */ /* 0x001fda0004705670 */
[----:B-12---:R-:W-:Y:S05]  /*00a0*/  @P0 BRA `(.L_x_1) ;  /* 0x0000000000200947 */ /* 0x006fea0003800000 */
[----:B------:R-:W-:Y:S02]  /*00b0*/  ULDC.64 UR4, c[0x0][0x198] ;  /* 0x0000660000047ab9 */ /* 0x000fe40000000a00 */
[----:B------:R-:W-:Y:S02]  /*00c0*/  UIADD3 UR6, UP0, UR4, 0xf0, URZ ;  /* 0x000000f004067890 */ /* 0x000fe4000ff1e03f */
[----:B------:R-:W-:Y:S02]  /*00d0*/  UIADD3 UR4, UP1, UR4, 0x1f0, URZ ;  /* 0x000001f004047890 */ /* 0x000fe4000ff3e03f */
[----:B------:R-:W-:Y:S02]  /*00e0*/  UIADD3.X UR7, URZ, UR5, URZ, UP0, !UPT ;  /* 0x000000053f077290 */ /* 0x000fe400087fe43f */
[----:B------:R-:W-:-:S07]  /*00f0*/  UIADD3.X UR5, URZ, UR5, URZ, UP1, !UPT ;  /* 0x000000053f057290 */ /* 0x000fce0008ffe43f */
[----:B------:R0:W-:Y:S02]  /*0100*/  UTMACCTL.PF [UR6] ;  /* 0x00000000060079b9 */ /* 0x0001e40008040000 */
[----:B------:R0:W-:Y:S02]  /*0110*/  UTMACCTL.PF [UR4] ;  /* 0x00000000040079b9 */ /* 0x0001e40008040000 */
[----:B0-----:R-:W-:Y:S01]  /*0120*/  NOP ;  /* 0x0000000000007918 */ /* 0x001fe20000000000 */
.L_x_1:
[----:B------:R-:W-:Y:S05]  /*0130*/  BSYNC B0 ;  /* 0x0000000000007941 */ /* 0x000fea0003800000 */
.L_x_0:
[----:B------:R-:W0:Y:S02]  /*0140*/  SHFL.IDX PT, R2, R19, RZ, 0x1f ;  /* 0x00001fff13027589 */ /* 0x000e2400000e0000 */
[----:B0-----:R-:W-:-:S13]  /*0150*/  ISETP.NE.AND P0, PT, R2, RZ, PT ;  /* 0x000000ff0200720c */ /* 0x001fda0003f05270 */
[----:B------:R-:W-:Y:S05]  /*0160*/  @P0 BRA `(.L_x_2) ;  /* 0x00000000008c0947 */ /* 0x000fea0003800000 */
[----:B------:R-:W-:Y:S01]  /*0170*/  ELECT P0, URZ, PT ;  /* 0x00000000003f782f */ /* 0x000fe20003800000 */
[----:B------:R-:W-:-:S12]  /*0180*/  BSSY B0, `(.L_x_2) ;  /* 0x0000021000007945 */ /* 0x000fd80003800000 */
[----:B------:R-:W-:Y:S05]  /*0190*/  @!P0 BRA `(.L_x_3) ;  /* 0x00000000007c8947 */ /* 0x000fea0003800000 */
[----:B------:R-:W0:Y:S01]  /*01a0*/  S2UR UR8, SR_CgaCtaId ;  /* 0x00000000000879c3 */ /* 0x000e220000008800 */
[----:B------:R-:W-:Y:S01]  /*01b0*/  UMOV UR4, 0x400 ;  /* 0x0000040000047882 */ /* 0x000fe20000000000 */
[----:B------:R-:W-:Y:S01]  /*01c0*/  UMOV UR5, 0x1 ;  /* 0x0000000100057882 */ /* 0x000fe20000000000 */
[----:B------:R-:W-:Y:S02]  /*01d0*/  UMOV UR6, 0x100 ;  /* 0x0000010000067882 */ /* 0x000fe40000000000 */
[----:B------:R-:W-:-:S04]  /*01e0*/  UIADD3 UR6, -UR6, 0x100000, URZ ;  /* 0x0010000006067890 */ /* 0x000fc8000fffe13f */
[----:B------:R-:W-:Y:S02]  /*01f0*/  USHF.L.U32 UR7, UR6, 0xb, URZ ;  /* 0x0000000b06077899 */ /* 0x000fe4000800063f */
[----:B------:R-:W-:Y:S02]  /*0200*/  USHF.L.U32 UR6, UR6, 0x1, URZ ;  /* 0x0000000106067899 */ /* 0x000fe4000800063f */
[----:B0-----:R-:W-:Y:S02]  /*0210*/  ULEA UR8, UR8, UR4, 0x18 ;  /* 0x0000000408087291 */ /* 0x001fe4000f8ec03f */
[----:B------:R-:W-:-:S04]  /*0220*/  UIADD3 UR4, -UR5, 0x100000, URZ ;  /* 0x0010000005047890 */ /* 0x000fc8000fffe13f */
[----:B------:R-:W-:Y:S02]  /*0230*/  USHF.L.U32 UR5, UR4, 0xb, URZ ;  /* 0x0000000b04057899 */ /* 0x000fe4000800063f */
[----:B------:R-:W-:Y:S01]  /*0240*/  USHF.L.U32 UR4, UR4, 0x1, URZ ;  /* 0x0000000104047899 */ /* 0x000fe2000800063f */
[----:B------:R-:W0:Y:S11]  /*0250*/  FENCE.VIEW.ASYNC.S ;  /* 0x00000000000073c6 */ /* 0x000e360000000000 */
[----:B0-----:R0:W1:Y:S01]  /*0260*/  SYNCS.EXCH.64 URZ, [UR8], UR4 ;  /* 0x00000004083f75b2 */ /* 0x0010620008000100 */
[----:B------:R0:W2:Y:S01]  /*0270*/  SYNCS.EXCH.64 URZ, [UR8+0x48], UR6 ;  /* 0x00004806083f75b2 */ /* 0x0000a20008000100 */
[----:B------:R0:W3:Y:S01]  /*0280*/  SYNCS.EXCH.64 URZ, [UR8+0x8], UR4 ;  /* 0x00000804083f75b2 */ /* 0x0000e20008000100 */
[----:B------:R0:W4:Y:S01]  /*0290*/  SYNCS.EXCH.64 URZ, [UR8+0x50], UR6 ;  /* 0x00005006083f75b2 */ /* 0x0001220008000100 */
[----:B------:R0:W0:Y:S01]  /*02a0*/  SYNCS.EXCH.64 URZ, [UR8+0x10], UR4 ;  /* 0x00001004083f75b2 */ /* 0x0000220008000100 */
        /* <DEDUP_REMOVED lines=13> */
[----:B------:R-:W-:Y:S01]  /*0380*/  NOP ;  /* 0x0000000000007918 */ /* 0x000fe20000000000 */
.L_x_3:
[----:B0-----:R-:W-:Y:S05]  /*0390*/  BSYNC B0 ;  /* 0x0000000000007941 */ /* 0x001fea0003800000 */
.L_x_2:
[----:B------:R-:W0:Y:S01]  /*03a0*/  SHFL.IDX PT, R2, R19, RZ, 0x1f ;  /* 0x00001fff13027589 */ /* 0x000e2200000e0000 */
[----:B------:R-:W5:Y:S01]  /*03b0*/  LDC R3, c[0x0][0x65c] ;  /* 0x00019700ff037b82 */ /* 0x000f620000000800 */
[----:B------:R-:W-:Y:S02]  /*03c0*/  ELECT P0, URZ, PT ;  /* 0x00000000003f782f */ /* 0x000fe40003800000 */
[----:B------:R-:W-:Y:S01]  /*03d0*/  ISETP.NE.AND P2, PT, R5, RZ, PT ;  /* 0x000000ff0500720c */ /* 0x000fe20003f45270 */
[----:B------:R-:W1:Y:S01]  /*03e0*/  S2R R4, SR_CTAID.Y ;  /* 0x0000000000047919 */ /* 0x000e620000002600 */
[----:B------:R-:W-:Y:S01]  /*03f0*/  UMOV UR4, 0x20 ;  /* 0x0000002000047882 */ /* 0x000fe20000000000 */
[----:B------:R-:W-:Y:S01]  /*0400*/  NOP ;  /* 0x0000000000007918 */ /* 0x000fe20000000000 */
[----:B------:R-:W-:Y:S01]  /*0410*/  NOP ;  /* 0x0000000000007918 */ /* 0x000fe20000000000 */
[----:B0-----:R-:W-:Y:S02]  /*0420*/  ISETP.NE.OR P0, PT, R2, RZ, !P0 ;  /* 0x000000ff0200720c */ /* 0x001fe40004705670 */
[----:B-----5:R-:W-:Y:S01]  /*0430*/  ISETP.NE.AND P3, PT, R3, 0x1, PT ;  /* 0x000000010300780c */ /* 0x020fe20003f65270 */
[----:B------:R-:W0:Y:S01]  /*0440*/  S2R R2, SR_CTAID.X ;  /* 0x0000000000027919 */ /* 0x000e220000002500 */
[----:B------:R-:W-:-:S04]  /*0450*/  SHF.R.S32.HI R3, RZ, 0x1f, R0 ;  /* 0x0000001fff037819 */ /* 0x000fc80000011400 */
[----:B------:R-:W-:-:S04]  /*0460*/  LEA.HI R3, R3, R0, RZ, 0x2 ;  /* 0x0000000003037211 */ /* 0x000fc800078f10ff */
[----:B------:R-:W-:Y:S01]  /*0470*/  LOP3.LUT R3, R3, 0xfffffffc, RZ, 0xc0, !PT ;  /* 0xfffffffc03037812 */ /* 0x000fe200078ec0ff */
[----:B------:R-:W-:Y:S01]  /*0480*/  VOTEU.ALL UP0, P0 ;  /* 0x00000000003f7886 */ /* 0x000fe20000000000 */
[----:B------:R-:W-:Y:S01]  /*0490*/  VOTEU.ALL UP1, P0 ;  /* 0x00000000003f7886 */ /* 0x000fe20000020000 */
[----:B------:R-:W0:Y:S01]  /*04a0*/  @P3 LDC R9, c[0x0][0x10] ;  /* 0x00000400ff093b82 */ /* 0x000e220000000800 */
[----:B-1----:R-:W-:Y:S02]  /*04b0*/  @P3 IMAD.MOV.U32 R6, RZ, RZ, R4 ;  /* 0x000000ffff063224 */ /* 0x002fe400078e0004 */
[----:B------:R-:W-:Y:S01]  /*04c0*/  IMAD.IADD R0, R0, 0x1, -R3 ;  /* 0x0000000100007824 */ /* 0x000fe200078e0a03 */
[----:B------:R-:W-:Y:S01]  /*04d0*/  @!UP0 UMOV UR6, 0x400 ;  /* 0x0000040000068882 */ /* 0x000fe20000000000 */
[----:B------:R-:W-:-:S04]  /*04e0*/  @!UP0 UIADD3 UR4, -UR4, 0x100000, URZ ;  /* 0x0010000004048890 */ /* 0x000fc8000fffe13f */
[----:B------:R-:W-:Y:S02]  /*04f0*/  @!UP0 USHF.L.U32 UR5, UR4, 0xb, URZ ;  /* 0x0000000b04058899 */ /* 0x000fe4000800063f */
[----:B------:R-:W-:Y:S01]  /*0500*/  @!UP0 USHF.L.U32 UR4, UR4, 0x1, URZ ;  /* 0x0000000104048899 */ /* 0x000fe2000800063f */
[----:B------:R-:W-:Y:S01]  /*0510*/  @P3 IMAD.MOV.U32 R7, RZ, RZ, RZ ;  /* 0x000000ffff073224 */ /* 0x000fe200078e00ff */
[----:B------:R-:W1:Y:S01]  /*0520*/  @!UP0 S2UR UR7, SR_CgaCtaId ;  /* 0x00000000000789c3 */ /* 0x000e620000008800 */
[----:B------:R-:W-:Y:S02]  /*0530*/  IMAD.MOV.U32 R3, RZ, RZ, RZ ;  /* 0x000000ffff037224 */ /* 0x000fe400078e00ff */
[----:B------:R-:W-:-:S05]  /*0540*/  @P3 IMAD.MOV.U32 R17, RZ, RZ, RZ ;  /* 0x000000ffff113224 */ /* 0x000fca00078e00ff */
[----:B------:R-:W5:Y:S01]  /*0550*/  @!P3 LDC R11, c[0x0][0xc] ;  /* 0x00000300ff0bbb82 */ /* 0x000f620000000800 */
[----:B0-----:R-:W-:-:S04]  /*0560*/  @P3 IMAD.WIDE.U32 R8, R2, R9, R6 ;  /* 0x0000000902083225 */ /* 0x001fc800078e0006 */
[----:B------:R-:W-:Y:S02]  /*0570*/  @P3 IMAD.MOV.U32 R18, RZ, RZ, R8 ;  /* 0x000000ffff123224 */ /* 0x000fe400078e0008 */
[----:B------:R-:W-:Y:S01]  /*0580*/  @P3 IMAD.IADD R17, R9, 0x1, R17 ;  /* 0x0000000109113824 */ /* 0x000fe200078e0211 */
[----:B-1----:R-:W-:Y:S01]  /*0590*/  @!UP0 ULEA UR6, UR7, UR6, 0x18 ;  /* 0x0000000607068291 */ /* 0x002fe2000f8ec03f */
[----:B------:R-:W-:Y:S01]  /*05a0*/  VOTEU.ALL UP0, P0 ;  /* 0x00000000003f7886 */ /* 0x000fe20000000000 */
[----:B------:R-:W-:-:S04]  /*05b0*/  ISETP.NE.AND P0, PT, R0, 0x3, PT ;  /* 0x000000030000780c */ /* 0x000fc80003f05270 */
[----:B------:R-:W-:Y:S01]  /*05c0*/  ISETP.EQ.OR P0, PT, R0, RZ, !P0 ;  /* 0x000000ff0000720c */ /* 0x000fe20004702670 */
[----:B-----5:R-:W-:-:S03]  /*05d0*/  @!P3 IMAD.WIDE.U32 R6, R11, R4, R2 ;  /* 0x000000040b06b225 */ /* 0x020fc600078e0002 */
[C---:B------:R-:W-:Y:S01]  /*05e0*/  ISETP.EQ.AND P0, PT, R5.reuse, RZ, P0 ;  /* 0x000000ff0500720c */ /* 0x040fe20000702270 */
[----:B------:R-:W-:Y:S01]  /*05f0*/  VIADD R5, R5, 0xffffffff ;  /* 0xffffffff05057836 */ /* 0x000fe20000000000 */
[----:B------:R-:W0:Y:S02]  /*0600*/  FENCE.VIEW.ASYNC.S ;  /* 0x00000000000073c6 */ /* 0x000e240000000000 */
[----:B0-----:R0:W2:Y:S01]  /*0610*/  @!UP0 SYNCS.EXCH.64 URZ, [UR6+0xa0], UR4 ;  /* 0x0000a004063f85b2 */ /* 0x0010a20008000100 */
[----:B------:R-:W-:Y:S01]  /*0620*/  @!P3 MOV R18, R6 ;  /* 0x000000060012b202 */ /* 0x000fe20000000f00 */
[----:B------:R-:W-:Y:S01]  /*0630*/  @!P3 IMAD.MOV.U32 R17, RZ, RZ, R7 ;  /* 0x000000ffff11b224 */ /* 0x000fe200078e0007 */
[----:B------:R-:W-:Y:S02]  /*0640*/  SEL R16, RZ, 0x1, !P0 ;  /* 0x00000001ff107807 */ /* 0x000fe40004000000 */
[----:B------:R-:W-:-:S04]  /*0650*/  ISETP.GE.U32.AND P1, PT, R5, 0x2, PT ;  /* 0x000000020500780c */ /* 0x000fc80003f26070 */
[----:B------:R-:W-:Y:S01]  /*0660*/  SEL R16, R16, 0x2, P1 ;  /* 0x0000000210107807 */ /* 0x000fe20000800000 */
[----:B------:R0:W2:Y:S01]  /*0670*/  @!UP1 SYNCS.EXCH.64 URZ, [UR6+0xa8], UR4 ;  /* 0x0000a804063f95b2 */ /* 0x0000a20008000100 */
[----:B------:R-:W-:Y:S01]  /*0680*/  NOP ;  /* 0x0000000000007918 */ /* 0x000fe20000000000 */
[----:B--234-:R-:W-:Y:S06]  /*0690*/  BAR.SYNC.DEFER_BLOCKING 0x0 ;  /* 0x0000000000007b1d */ /* 0x01cfec0000010000 */
[----:B------:R-:W-:Y:S05]  /*06a0*/  @!P2 BRA `(.L_x_4) ;  /* 0x000000500018a947 */ /* 0x000fea0003800000 */
[----:B------:R-:W-:-:S13]  /*06b0*/  ISETP.GT.U32.AND P0, PT, R5, 0x1, PT ;  /* 0x000000010500780c */ /* 0x000fda0003f04070 */
[----:B0-----:R-:W-:Y:S05]  /*06c0*/  @P0 EXIT ;  /* 0x000000000000094d */ /* 0x001fea0003800000 */
[----:B------:R-:W-:Y:S01]  /*06d0*/  ULDC.64 UR4, c[0x0][0x650] ;  /* 0x0001940000047ab9 */ /* 0x000fe20000000a00 */
[----:B------:R-:W-:Y:S01]  /*06e0*/  PRMT R0, RZ, 0x7610, R0 ;  /* 0x00007610ff007816 */ /* 0x000fe20000000000 */
[----:B------:R-:W-:Y:S01]  /*06f0*/  IMAD.MOV.U32 R58, RZ, RZ, -0x1 ;  /* 0xffffffffff3a7424 */ /* 0x000fe200078e00ff */
[----:B------:R-:W-:Y:S01]  /*0700*/  ISETP.GE.U32.AND P0, PT, R18, UR4, PT ;  /* 0x0000000412007c0c */ /* 0x000fe2000bf06070 */
[----:B------:R-:W-:Y:S02]  /*0710*/  IMAD.MOV.U32 R59, RZ, RZ, -0x1 ;  /* 0xffffffffff3b7424 */ /* 0x000fe400078e00ff */
[----:B------:R-:W-:Y:S01]  /*0720*/  IMAD.MOV.U32 R23, RZ, RZ, -0x1 ;  /* 0xffffffffff177424 */ /* 0x000fe200078e00ff */
[----:B------:R-:W-:-:S13]  /*0730*/  ISETP.GE.U32.AND.EX P0, PT, R17, UR5, PT, P0 ;  /* 0x0000000511007c0c */ /* 0x000fda000bf06100 */
[----:B------:R-:W-:Y:S05]  /*0740*/  @P0 BRA `(.L_x_5) ;  /* 0x0000000400640947 */ /* 0x000fea0003800000 */
[----:B------:R-:W0:Y:S01]  /*0750*/  LDC.64 R14, c[0x0][0x628] ;  /* 0x00018a00ff0e7b82 */ /* 0x000e220000000a00 */
[----:B------:R-:W-:Y:S02]  /*0760*/  IMAD.MOV.U32 R6, RZ, RZ, R18 ;  /* 0x000000ffff067224 */ /* 0x000fe400078e0012 */
[----:B------:R-:W-:-:S05]  /*0770*/  IMAD.MOV.U32 R7, RZ, RZ, R17 ;  /* 0x000000ffff077224 */ /* 0x000fca00078e0011 */
[----:B------:R-:W1:Y:S08]  /*0780*/  LDC R0, c[0x0][0x630] ;  /* 0x00018c00ff007b82 */ /* 0x000e700000000800 */
[----:B------:R-:W2:Y:S01]  /*0790*/  LDC.64 R20, c[0x0][0x620] ;  /* 0x00018800ff147b82 */ /* 0x000ea20000000a00 */
[----:B0-----:R-:W-:-:S04]  /*07a0*/  ISETP.NE.U32.AND P0, PT, R14, RZ, PT ;  /* 0x000000ff0e00720c */ /* 0x001fc80003f05070 */
[----:B------:R-:W-:-:S13]  /*07b0*/  ISETP.NE.AND.EX P0, PT, R15, RZ, PT, P0 ;  /* 0x000000ff0f00720c */ /* 0x000fda0003f05300 */
[----:B-12---:R-:W-:Y:S05]  /*07c0*/  @!P0 BRA `(.L_x_6) ;  /* 0x0000000000288947 */ /* 0x006fea0003800000 */
[----:B------:R-:W0:Y:S02]  /*07d0*/  LDC R5, c[0x0][0x634] ;  /* 0x00018d00ff057b82 */ /* 0x000e240000000800 */
[----:B0-----:R-:W-:-:S05]  /*07e0*/  IADD3 R5, P0, R18, R5, RZ ;  /* 0x0000000512057210 */ /* 0x001fca0007f1e0ff */
[----:B------:R-:W-:-:S04]  /*07f0*/  IMAD.X R13, RZ, RZ, R17, P0 ;  /* 0x000000ffff0d7224 */ /* 0x000fc800000e0611 */
[----:B------:R-:W-:-:S04]  /*0800*/  IMAD.WIDE.U32 R6, R13, R14, RZ ;  /* 0x0000000e0d067225 */ /* 0x000fc800078e00ff */
[----:B------:R-:W-:-:S04]  /*0810*/  IMAD.WIDE.U32 R8, P0, R5, R15, R6 ;  /* 0x0000000f05087225 */ /* 0x000fc80007800006 */
[----:B------:R-:W-:Y:S01]  /*0820*/  IMAD.WIDE.U32 R6, R5, R14, RZ ;  /* 0x0000000e05067225 */ /* 0x000fe200078e00ff */
[----:B------:R-:W-:-:S03]  /*0830*/  MOV R10, R9 ;  /* 0x00000009000a7202 */ /* 0x000fc60000000f00 */
[----:B------:R-:W-:Y:S01]  /*0840*/  IMAD.X R11, RZ, RZ, RZ, P0 ;  /* 0x000000ffff0b7224 */ /* 0x000fe200000e06ff */
[----:B------:R-:W-:-:S05]  /*0850*/  IADD3 RZ, P0, R7, R8, RZ ;  /* 0x0000000807ff7210 */ /* 0x000fca0007f1e0ff */
[----:B------:R-:W-:-:S08]  /*0860*/  IMAD.WIDE.U32.X R6, R13, R15, R10, P0 ;  /* 0x0000000f0d067225 */ /* 0x000fd000000e040a */
.L_x_6:
[-CC-:B------:R-:W-:Y:S01]  /*0870*/  SHF.R.U64 R26, R6, R0.reuse, R7.reuse ;  /* 0x00000000061a7219 */ /* 0x180fe20000001207 */
[----:B------:R-:W0:Y:S01]  /*0880*/  LDC.64 R24, c[0x0][0x640] ;  /* 0x00019000ff187b82 */ /* 0x000e220000000a00 */
[----:B------:R-:W-:Y:S01]  /*0890*/  SHF.R.U32.HI R3, RZ, R0, R7 ;  /* 0x00000000ff037219 */ /* 0x000fe20000011607 */
[----:B------:R-:W-:Y:S01]  /*08a0*/  ULDC UR4, c[0x0][0x150] ;  /* 0x0000540000047ab9 */ /* 0x000fe20000000800 */
[----:B------:R-:W-:Y:S01]  /*08b0*/  IADD3 R5, P0, RZ, -R26, RZ ;  /* 0x8000001aff057210 */ /* 0x000fe20007f1e0ff */
[----:B------:R-:W-:Y:S01]  /*08c0*/  IMAD.MOV.U32 R6, RZ, RZ, R18 ;  /* 0x000000ffff067224 */ /* 0x000fe200078e0012 */
[----:B------:R-:W-:Y:S01]  /*08d0*/  I2FP.F32.U32 R0, R2 ;  /* 0x0000000200007245 */ /* 0x000fe20000201000 */
[----:B------:R-:W-:Y:S02]  /*08e0*/  IMAD.MOV.U32 R7, RZ, RZ, R17 ;  /* 0x000000ffff077224 */ /* 0x000fe400078e0011 */
[----:B------:R-:W1:Y:S01]  /*08f0*/  LDC R10, c[0x0][0x618] ;  /* 0x00018600ff0a7b82 */ /* 0x000e620000000800 */
[----:B------:R-:W-:-:S02]  /*0900*/  IMAD.X R9, RZ, RZ, ~R3, P0 ;  /* 0x000000ffff097224 */ /* 0x000fc400000e0e03 */
[----:B------:R-:W-:Y:S01]  /*0910*/  FMUL R0, R0, UR4 ;  /* 0x0000000400007c20 */ /* 0x000fe20008400000 */
[----:B------:R-:W-:Y:S01]  /*0920*/  IMAD.WIDE.U32 R6, R5, R20, R6 ;  /* 0x0000001405067225 */ /* 0x000fe200078e0006 */
[----:B------:R-:W-:-:S03]  /*0930*/  ULDC UR4, c[0x0][0x154] ;  /* 0x0000550000047ab9 */ /* 0x000fc60000000800 */
[----:B------:R-:W-:Y:S01]  /*0940*/  IMAD R8, R9, R20, RZ ;  /* 0x0000001409087224 */ /* 0x000fe200078e02ff */
[----:B------:R-:W2:Y:S01]  /*0950*/  LDC R3, c[0x0][0x144] ;  /* 0x00005100ff037b82 */ /* 0x000ea20000000800 */
[----:B------:R-:W3:Y:S01]  /*0960*/  F2I.U32.TRUNC.NTZ R0, R0 ;  /* 0x0000000000007305 */ /* 0x000ee2000020f000 */
[----:B------:R-:W-:Y:S02]  /*0970*/  IMAD.MOV.U32 R9, RZ, RZ, -0x1 ;  /* 0xffffffffff097424 */ /* 0x000fe400078e00ff */
[----:B------:R-:W-:-:S04]  /*0980*/  IMAD R5, R5, R21, R8 ;  /* 0x0000001505057224 */ /* 0x000fc800078e0208 */
[----:B------:R-:W4:Y:S01]  /*0990*/  LDC R14, c[0x0][0x608] ;  /* 0x00018200ff0e7b82 */ /* 0x000f220000000800 */
[----:B------:R-:W-:Y:S01]  /*09a0*/  IMAD.IADD R7, R7, 0x1, R5 ;  /* 0x0000000107077824 */ /* 0x000fe200078e0205 */
[----:B0-----:R-:W-:Y:S02]  /*09b0*/  ISETP.NE.U32.AND P0, PT, R24, RZ, PT ;  /* 0x000000ff1800720c */ /* 0x001fe40003f05070 */
[----:B------:R-:W-:Y:S02]  /*09c0*/  I2FP.F32.U32 R5, R4 ;  /* 0x0000000400057245 */ /* 0x000fe40000201000 */
[----:B------:R-:W-:Y:S02]  /*09d0*/  ISETP.NE.AND.EX P0, PT, R25, RZ, PT, P0 ;  /* 0x000000ff1900720c */ /* 0x000fe40003f05300 */
[----:B------:R-:W0:Y:S01]  /*09e0*/  LDC R8, c[0x0][0x658] ;  /* 0x00019600ff087b82 */ /* 0x000e220000000800 */
[-CC-:B-1----:R-:W-:Y:S01]  /*09f0*/  SHF.R.U64 R12, R6, R10.reuse, R7.reuse ;  /* 0x0000000a060c7219 */ /* 0x182fe20000001207 */
[----:B---3--:R-:W-:Y:S01]  /*0a00*/  IMAD.MOV R6, RZ, RZ, -R0 ;  /* 0x000000ffff067224 */ /* 0x008fe200078e0a00 */
[----:B------:R-:W-:-:S05]  /*0a10*/  SHF.R.U32.HI R7, RZ, R10, R7 ;  /* 0x0000000aff077219 */ /* 0x000fca0000011607 */
[----:B------:R-:W1:Y:S01]  /*0a20*/  LDC R13, c[0x0][0x148] ;  /* 0x00005200ff0d7b82 */ /* 0x000e620000000800 */
[----:B--2---:R-:W-:Y:S02]  /*0a30*/  IMAD R0, R3, R6, R2 ;  /* 0x0000000603007224 */ /* 0x004fe400078e0202 */
[----:B------:R-:W-:-:S04]  /*0a40*/  FMUL R3, R5, UR4 ;  /* 0x0000000405037c20 */ /* 0x000fc80008400000 */
[----:B------:R2:W3:Y:S01]  /*0a50*/  F2I.U32.TRUNC.NTZ R11, R3 ;  /* 0x00000003000b7305 */ /* 0x0004e2000020f000 */
[----:B------:R-:W1:Y:S01]  /*0a60*/  LDC R21, c[0x0][0x600] ;  /* 0x00018000ff157b82 */ /* 0x000e620000000800 */
[-CC-:B----4-:R-:W-:Y:S02]  /*0a70*/  SHF.R.U64 R27, R12, R14.reuse, R7.reuse ;  /* 0x0000000e0c1b7219 */ /* 0x190fe40000001207 */
[----:B------:R-:W-:Y:S01]  /*0a80*/  SHF.R.U32.HI R5, RZ, R14, R7 ;  /* 0x0000000eff057219 */ /* 0x000fe20000011607 */
[----:B------:R-:W-:-:S04]  /*0a90*/  IMAD.MOV.U32 R7, RZ, RZ, 0x1 ;  /* 0x00000001ff077424 */ /* 0x000fc800078e00ff */
[----:B------:R-:W4:Y:S01]  /*0aa0*/  LDC R20, c[0x0][0x648] ;  /* 0x00019200ff147b82 */ /* 0x000f220000000800 */
[-C--:B0-----:R-:W-:Y:S02]  /*0ab0*/  SHF.L.U32 R2, R9, R8.reuse, RZ ;  /* 0x0000000809027219 */ /* 0x081fe400000006ff */
[-CC-:B------:R-:W-:Y:S02]  /*0ac0*/  SHF.R.U64 R14, R27, R8.reuse, R5.reuse ;  /* 0x000000081b0e7219 */ /* 0x180fe40000001205 */
[----:B------:R-:W-:Y:S02]  /*0ad0*/  SHF.R.U32.HI R15, RZ, R8, R5 ;  /* 0x00000008ff0f7219 */ /* 0x000fe40000011605 */
[----:B------:R-:W-:Y:S01]  /*0ae0*/  LOP3.LUT R10, RZ, R2, RZ, 0x33, !PT ;  /* 0x00000002ff0a7212 */ /* 0x000fe200078e33ff */
[----:B------:R-:W0:Y:S01]  /*0af0*/  LDC R23, c[0x0][0x638] ;  /* 0x00018e00ff177b82 */ /* 0x000e220000000800 */
[----:B------:R-:W-:Y:S01]  /*0b00*/  SHF.L.U32 R5, R7, R8, RZ ;  /* 0x0000000807057219 */ /* 0x000fe200000006ff */
[----:B------:R-:W-:Y:S01]  /*0b10*/  IMAD.MOV.U32 R2, RZ, RZ, R14 ;  /* 0x000000ffff027224 */ /* 0x000fe200078e000e */
[----:B--2---:R-:W-:-:S05]  /*0b20*/  MOV R3, R15 ;  /* 0x0000000f00037202 */ /* 0x004fca0000000f00 */
[----:B------:R-:W2:Y:S01]  /*0b30*/  LDC R58, c[0x0][0x610] ;  /* 0x00018400ff3a7b82 */ /* 0x000ea20000000800 */
[----:B---3--:R-:W-:Y:S05]  /*0b40*/  @!P0 BRA `(.L_x_7) ;  /* 0x0000000000288947 */ /* 0x008fea0003800000 */
[----:B------:R-:W3:Y:S02]  /*0b50*/  LDC R9, c[0x0][0x64c] ;  /* 0x00019300ff097b82 */ /* 0x000ee40000000800 */
[----:B---3--:R-:W-:-:S05]  /*0b60*/  IADD3 R9, P0, R14, R9, RZ ;  /* 0x000000090e097210 */ /* 0x008fca0007f1e0ff */
[----:B------:R-:W-:-:S04]  /*0b70*/  IMAD.X R15, RZ, RZ, R15, P0 ;  /* 0x000000ffff0f7224 */ /* 0x000fc800000e060f */
[----:B------:R-:W-:-:S04]  /*0b80*/  IMAD.WIDE.U32 R2, R15, R24, RZ ;  /* 0x000000180f027225 */ /* 0x000fc800078e00ff */
[----:B------:R-:W-:-:S04]  /*0b90*/  IMAD.WIDE.U32 R6, P0, R9, R25, R2 ;  /* 0x0000001909067225 */ /* 0x000fc80007800002 */
[----:B------:R-:W-:-:S04]  /*0ba0*/  IMAD.WIDE.U32 R2, R9, R24, RZ ;  /* 0x0000001809027225 */ /* 0x000fc800078e00ff */
[----:B------:R-:W-:Y:S01]  /*0bb0*/  IMAD.X R9, RZ, RZ, RZ, P0 ;  /* 0x000000ffff097224 */ /* 0x000fe200000e06ff */
[----:B------:R-:W-:Y:S01]  /*0bc0*/  IADD3 RZ, P0, R3, R6, RZ ;  /* 0x0000000603ff7210 */ /* 0x000fe20007f1e0ff */
[----:B------:R-:W-:-:S04]  /*0bd0*/  IMAD.MOV.U32 R8, RZ, RZ, R7 ;  /* 0x000000ffff087224 */ /* 0x000fc800078e0007 */
[----:B------:R-:W-:-:S08]  /*0be0*/  IMAD.WIDE.U32.X R2, R15, R25, R8, P0 ;  /* 0x000000190f027225 */ /* 0x000fd000000e0408 */
.L_x_7:
[----:B----4-:R-:W-:Y:S01]  /*0bf0*/  SHF.R.U64 R2, R2, R20, R3 ;  /* 0x0000001402027219 */ /* 0x010fe20000001203 */
[----:B-1----:R-:W-:Y:S01]  /*0c00*/  VIADD R3, R21, 0xffffffff ;  /* 0xffffffff15037836 */ /* 0x002fe20000000000 */
[----:B------:R-:W-:Y:S01]  /*0c10*/  LOP3.LUT R10, R27, R10, RZ, 0xc0, !PT ;  /* 0x0000000a1b0a7212 */ /* 0x000fe200078ec0ff */
[----:B------:R-:W-:Y:S02]  /*0c20*/  IMAD.MOV R11, RZ, RZ, -R11 ;  /* 0x000000ffff0b7224 */ /* 0x000fe400078e0a0b */
[----:B------:R-:W-:Y:S01]  /*0c30*/  IMAD.MOV R6, RZ, RZ, -R2 ;  /* 0x000000ffff067224 */ /* 0x000fe200078e0a02 */
[----:B------:R-:W-:Y:S01]  /*0c40*/  LOP3.LUT R3, R12, R3, RZ, 0xc0, !PT ;  /* 0x000000030c037212 */ /* 0x000fe200078ec0ff */
[----:B------:R-:W-:Y:S02]  /*0c50*/  IMAD R5, R5, R2, R10 ;  /* 0x0000000205057224 */ /* 0x000fe400078e020a */
[----:B------:R-:W-:Y:S02]  /*0c60*/  @P3 IMAD R0, R13, R11, R4 ;  /* 0x0000000b0d003224 */ /* 0x000fe400078e0204 */
[----:B0-----:R-:W-:-:S02]  /*0c70*/  IMAD R2, R6, R23, R14 ;  /* 0x0000001706027224 */ /* 0x001fc400078e020e */
[----:B--2---:R-:W-:Y:S02]  /*0c80*/  IMAD R58, R5, R58, R0 ;  /* 0x0000003a053a7224 */ /* 0x004fe400078e0200 */
[----:B------:R-:W-:Y:S02]  /*0c90*/  IMAD R3, R2, R21, R3 ;  /* 0x0000001502037224 */ /* 0x000fe400078e0203 */
[----:B------:R-:W-:Y:S02]  /*0ca0*/  IMAD.MOV.U32 R0, RZ, RZ, 0x1 ;  /* 0x00000001ff007424 */ /* 0x000fe400078e00ff */
[----:B------:R-:W-:Y:S01]  /*0cb0*/  IMAD.MOV.U32 R23, RZ, RZ, R26 ;  /* 0x000000ffff177224 */ /* 0x000fe200078e001a */
[----:B------:R-:W-:Y:S02]  /*0cc0*/  SEL R59, R3, R58, !P3 ;  /* 0x0000003a033b7207 */ /* 0x000fe40005800000 */
[----:B------:R-:W-:-:S07]  /*0cd0*/  SEL R58, R58, R3, !P3 ;  /* 0x000000033a3a7207 */ /* 0x000fce0005800000 */
.L_x_5:
[----:B------:R-:W-:-:S08]  /*0ce0*/  NOP ;  /* 0x0000000000007918 */ /* 0x000fd00000000000 */
[----:B------:R-:W0:Y:S02]  /*0cf0*/  USETMAXREG.TRY_ALLOC.CTAPOOL UP0, 0xe8 ;  /* 0x000000e8000079c8 */ /* 0x000e240008000600 */
[----:B0-----:R-:W-:-:S13]  /*0d00*/  PLOP3.LUT P0, PT, PT, PT, UP0, 0x80, 0x0 ;  /* 0x000000000000781c */ /* 0x001fda0003f0f008 */
[----:B------:R-:W-:Y:S05]  /*0d10*/  @!P0 BRA `(.L_x_5) ;  /* 0xfffffffc00f08947 */ /* 0x000fea000383ffff */
[----:B------:R-:W-:Y:S01]  /*0d20*/  ULDC.64 UR4, c[0x0][0x598] ;  /* 0x0001660000047ab9 */ /* 0x000fe20000000a00 */
[----:B------:R-:W-:Y:S01]  /*0d30*/  ULDC.64 UR36, c[0x0][0x208] ;  /* 0x0000820000247ab9 */ /* 0x000fe20000000a00 */
[----:B------:R-:W-:-:S04]  /*0d40*/  ISETP.NE.U32.AND P0, PT, RZ, UR4, PT ;  /* 0x00000004ff007c0c */ /* 0x000fc8000bf05070 */
[----:B------:R-:W-:-:S13]  /*0d50*/  ISETP.NE.AND.EX P0, PT, RZ, UR5, PT, P0 ;  /* 0x00000005ff007c0c */ /* 0x000fda000bf05300 */
[----:B------:R-:W-:Y:S05]  /*0d60*/  @!P0 BRA `(.L_x_8) ;  /* 0x00000000001c8947 */ /* 0x000fea0003800000 */
[----:B------:R-:W0:Y:S02]  /*0d70*/  LDC.64 R2, c[0x0][0x598] ;  /* 0x00016600ff027b82 */ /* 0x000e240000000a00 */
[----:B0-----:R-:W2:Y:S02]  /*0d80*/  LDG.E.64 R2, desc[UR36][R2.64] ;  /* 0x0000002402027981 */ /* 0x001ea4000c1e1b00 */
[----:B--2---:R-:W-:-:S04]  /*0d90*/  ISETP.NE.U32.AND P0, PT, R2, RZ, PT ;  /* 0x000000ff0200720c */ /* 0x004fc80003f05070 */
[----:B------:R-:W-:-:S13]  /*0da0*/  ISETP.NE.AND.EX P0, PT, R3, RZ, PT, P0 ;  /* 0x000000ff0300720c */ /* 0x000fda0003f05300 */
[----:B------:R-:W-:Y:S05]  /*0db0*/  @!P0 BRA `(.L_x_8) ;  /* 0x0000000000088947 */ /* 0x000fea0003800000 */
[----:B------:R0:W5:Y:S01]  /*0dc0*/  LD.E R56, desc[UR36][R2.64] ;  /* 0x0000002402387980 */ /* 0x000162000c101900 */
[----:B------:R-:W-:Y:S05]  /*0dd0*/  BRA `(.L_x_9) ;  /* 0x0000000000247947 */ /* 0x000fea0003800000 */
.L_x_8:
[----:B------:R-:W-:Y:S02]  /*0de0*/  ULDC.64 UR4, c[0x0][0x588] ;  /* 0x0001620000047ab9 */ /* 0x000fe40000000a00 */
[----:B------:R-:W-:-:S04]  /*0df0*/  ISETP.NE.U32.AND P0, PT, RZ, UR4, PT ;  /* 0x00000004ff007c0c */ /* 0x000fc8000bf05070 */
[----:B------:R-:W-:-:S13]  /*0e00*/  ISETP.NE.AND.EX P0, PT, RZ, UR5, PT, P0 ;  /* 0x00000005ff007c0c */ /* 0x000fda000bf05300 */
[----:B------:R-:W-:Y:S05]  /*0e10*/  @!P0 BRA `(.L_x_10) ;  /* 0x00000000000c8947 */ /* 0x000fea0003800000 */
[----:B------:R-:W0:Y:S02]  /*0e20*/  LDC.64 R56, c[0x0][0x588] ;  /* 0x00016200ff387b82 */ /* 0x000e240000000a00 */
[----:B0-----:R1:W5:Y:S01]  /*0e30*/  LDG.E R56, desc[UR36][R56.64] ;  /* 0x0000002438387981 */ /* 0x001362000c1e1900 */
[----:B------:R-:W-:Y:S05]  /*0e40*/  BRA `(.L_x_9) ;  /* 0x0000000000087947 */ /* 0x000fea0003800000 */
.L_x_10:
[----:B------:R-:W-:Y:S02]  /*0e50*/  ULDC UR4, c[0x0][0x580] ;  /* 0x0001600000047ab9 */ /* 0x000fe40000000800 */
[----:B------:R-:W-:-:S07]  /*0e60*/  MOV R56, UR4 ;  /* 0x0000000400387c02 */ /* 0x000fce0008000f00 */
.L_x_9:
[----:B------:R-:W-:Y:S02]  /*0e70*/  ULDC.64 UR4, c[0x0][0x5a0] ;  /* 0x0001680000047ab9 */ /* 0x000fe40000000a00 */
[----:B------:R-:W-:-:S04]  /*0e80*/  ISETP.NE.U32.AND P0, PT, RZ, UR4, PT ;  /* 0x00000004ff007c0c */ /* 0x000fc8000bf05070 */
[----:B------:R-:W-:-:S13]  /*0e90*/  ISETP.NE.AND.EX P0, PT, RZ, UR5, PT, P0 ;  /* 0x00000005ff007c0c */ /* 0x000fda000bf05300 */
[----:B------:R-:W-:Y:S05]  /*0ea0*/  @!P0 BRA `(.L_x_11) ;  /* 0x00000000001c8947 */ /* 0x000fea0003800000 */
[----:B0-----:R-:W0:Y:S02]  /*0eb0*/  LDC.64 R2, c[0x0][0x5a0] ;  /* 0x00016800ff027b82 */ /* 0x001e240000000a00 */
[----:B0-----:R-:W2:Y:S02]  /*0ec0*/  LDG.E.64 R2, desc[UR36][R2.64] ;  /* 0x0000002402027981 */ /* 0x001ea4000c1e1b00 */
[----:B--2---:R-:W-:-:S04]  /*0ed0*/  ISETP.NE.U32.AND P0, PT, R2, RZ, PT ;  /* 0x000000ff0200720c */ /* 0x004fc80003f05070 */
[----:B------:R-:W-:-:S13]  /*0ee0*/  ISETP.NE.AND.EX P0, PT, R3, RZ, PT, P0 ;  /* 0x000000ff0300720c */ /* 0x000fda0003f05300 */
[----:B------:R-:W-:Y:S05]  /*0ef0*/  @!P0 BRA `(.L_x_11) ;  /* 0x0000000000088947 */ /* 0x000fea0003800000 */
[----:B-1----:R0:W5:Y:S01]  /*0f00*/  LD.E R57, desc[UR36][R2.64] ;  /* 0x0000002402397980 */ /* 0x002162000c101900 */
[----:B------:R-:W-:Y:S05]  /*0f10*/  BRA `(.L_x_12) ;  /* 0x0000000000247947 */ /* 0x000fea0003800000 */
.L_x_11:
[----:B------:R-:W-:Y:S02]  /*0f20*/  ULDC.64 UR4, c[0x0][0x590] ;  /* 0x0001640000047ab9 */ /* 0x000fe40000000a00 */
[----:B------:R-:W-:-:S04]  /*0f30*/  ISETP.NE.U32.AND P0, PT, RZ, UR4, PT ;  /* 0x00000004ff007c0c */ /* 0x000fc8000bf05070 */
[----:B------:R-:W-:-:S13]  /*0f40*/  ISETP.NE.AND.EX P0, PT, RZ, UR5, PT, P0 ;  /* 0x00000005ff007c0c */ /* 0x000fda000bf05300 */
[----:B------:R-:W-:Y:S05]  /*0f50*/  @!P0 BRA `(.L_x_13) ;  /* 0x00000000000c8947 */ /* 0x000fea0003800000 */
[----:B0-----:R-:W1:Y:S02]  /*0f60*/  LDC.64 R2, c[0x0][0x590] ;  /* 0x00016400ff027b82 */ /* 0x001e640000000a00 */
[----:B-1----:R1:W5:Y:S01]  /*0f70*/  LDG.E R57, desc[UR36][R2.64] ;  /* 0x0000002402397981 */ /* 0x002362000c1e1900 */
[----:B------:R-:W-:Y:S05]  /*0f80*/  BRA `(.L_x_12) ;  /* 0x0000000000087947 */ /* 0x000fea0003800000 */
.L_x_13:
[----:B------:R-:W-:Y:S02]  /*0f90*/  ULDC UR4, c[0x0][0x584] ;  /* 0x0001610000047ab9 */ /* 0x000fe40000000800 */
[----:B-1----:R-:W-:-:S07]  /*0fa0*/  IMAD.U32 R57, RZ, RZ, UR4 ;  /* 0x00000004ff397e24 */ /* 0x002fce000f8e00ff */
.L_x_12:
[----:B------:R-:W-:-:S13]  /*0fb0*/  LOP3.LUT P0, RZ, R0, 0xff, RZ, 0xc0, !PT ;  /* 0x000000ff00ff7812 */ /* 0x000fda000780c0ff */
[----:B------:R-:W-:Y:S05]  /*0fc0*/  @!P0 EXIT ;  /* 0x000000000000894d */ /* 0x000fea0003800000 */
[----:B------:R-:W-:Y:S01]  /*0fd0*/  ULDC UR4, c[0x0][0x28c] ;  /* 0x0000a30000047ab9 */ /* 0x000fe20000000800 */
[----:B------:R-:W-:Y:S01]  /*0fe0*/  LOP3.LUT R68, R16, 0x1, RZ, 0xfc, !PT ;  /* 0x0000000110447812 */ /* 0x000fe200078efcff */
[----:B------:R-:W-:Y:S01]  /*0ff0*/  UIADD3 UR4, UR4, 0x1f, URZ ;  /* 0x0000001f04047890 */ /* 0x000fe2000fffe03f */
[----:B------:R-:W-:Y:S01]  /*1000*/  UMOV UR38, URZ ;  /* 0x0000003f00267c82 */ /* 0x000fe20008000000 */
[----:B------:R-:W-:Y:S02]  /*1010*/  UMOV UR39, URZ ;  /* 0x0000003f00277c82 */ /* 0x000fe40008000000 */
[----:B------:R-:W-:-:S04]  /*1020*/  USHF.R.S32.HI UR5, URZ, 0x1f, UR4 ;  /* 0x0000001f3f057899 */ /* 0x000fc80008011404 */
[----:B------:R-:W-:-:S04]  /*1030*/  ULEA.HI UR5, UR5, UR4, URZ, 0x5 ;  /* 0x0000000405057291 */ /* 0x000fc8000f8f283f */
[----:B------:R-:W-:-:S12]  /*1040*/  USHF.R.S32.HI UR40, URZ, 0x5, UR5 ;  /* 0x000000053f287899 */ /* 0x000fd80008011405 */
.L_x_108:
[----:B01----:R-:W0:Y:S01]  /*1050*/  S2R R3, SR_CgaCtaId ;  /* 0x0000000000037919 */ /* 0x003e220000008800 */
[----:B------:R-:W-:Y:S01]  /*1060*/  MOV R0, 0x400 ;  /* 0x0000040000007802 */ /* 0x000fe20000000f00 */
[----:B--2---:R1:W2:Y:S03]  /*1070*/  SHFL.IDX PT, R24, R19, RZ, 0x1f ;  /* 0x00001fff13187589 */ /* 0x0042a600000e0000 */
[----:B0--3--:R-:W-:-:S05]  /*1080*/  LEA R27, R3, R0, 0x18 ;  /* 0x00000000031b7211 */ /* 0x009fca00078ec0ff */
[----:B------:R-:W-:-:S05]  /*1090*/  VIADD R0, R27, 0x200 ;  /* 0x000002001b007836 */ /* 0x000fca0000000000 */
[----:B------:R-:W-:-:S13]  /*10a0*/  LOP3.LUT P0, RZ, R0, 0x9f, RZ, 0xc0, !PT ;  /* 0x0000009f00ff7812 */ /* 0x000fda000780c0ff */
[----:B-12-4-:R-:W-:Y:S05]  /*10b0*/  @!P0 BRA `(.L_x_14) ;  /* 0x0000000000408947 */ /* 0x016fea0003800000 */
[----:B------:R-:W-:Y:S01]  /*10c0*/  MOV R0, 0x0 ;  /* 0x0000000000007802 */ /* 0x000fe20000000f00 */
[----:B------:R-:W-:Y:S01]  /*10d0*/  ULDC.64 UR4, c[0x4][0x78] ;  /* 0x01001e0000047ab9 */ /* 0x000fe20000000a00 */
[----:B------:R-:W-:Y:S01]  /*10e0*/  ULDC.64 UR6, c[0x4][0x8] ;  /* 0x0100020000067ab9 */ /* 0x000fe20000000a00 */
[----:B------:R-:W-:Y:S01]  /*10f0*/  IMAD.U32 R4, RZ, RZ, UR4 ;  /* 0x00000004ff047e24 */ /* 0x000fe2000f8e00ff */
[----:B------:R0:W1:Y:S01]  /*1100*/  LDC.64 R2, c[0x4][R0] ;  /* 0x0100000000027b82 */ /* 0x0000620000000a00 */
[----:B------:R-:W-:Y:S01]  /*1110*/  IMAD.U32 R5, RZ, RZ, UR5 ;  /* 0x00000005ff057e24 */ /* 0x000fe2000f8e00ff */
[----:B------:R-:W-:Y:S01]  /*1120*/  ULDC.64 UR4, c[0x4][0x80] ;  /* 0x0100200000047ab9 */ /* 0x000fe20000000a00 */
[----:B------:R-:W-:Y:S01]  /*1130*/  IMAD.U32 R10, RZ, RZ, UR6 ;  /* 0x00000006ff0a7e24 */ /* 0x000fe2000f8e00ff */
[----:B------:R-:W-:Y:S01]  /*1140*/  MOV R8, 0x70 ;  /* 0x0000007000087802 */ /* 0x000fe20000000f00 */
[----:B------:R-:W-:Y:S02]  /*1150*/  IMAD.U32 R6, RZ, RZ, UR4 ;  /* 0x00000004ff067e24 */ /* 0x000fe4000f8e00ff */
[----:B------:R-:W-:-:S02]  /*1160*/  IMAD.U32 R7, RZ, RZ, UR5 ;  /* 0x00000005ff077e24 */ /* 0x000fc4000f8e00ff */
[----:B------:R-:W-:Y:S02]  /*1170*/  IMAD.U32 R11, RZ, RZ, UR7 ;  /* 0x00000007ff0b7e24 */ /* 0x000fe4000f8e00ff */
[----:B------:R-:W-:Y:S02]  /*1180*/  IMAD.MOV.U32 R12, RZ, RZ, 0x1 ;  /* 0x00000001ff0c7424 */ /* 0x000fe400078e00ff */
[----:B0-----:R-:W-:-:S07]  /*1190*/  IMAD.MOV.U32 R13, RZ, RZ, RZ ;  /* 0x000000ffff0d7224 */ /* 0x001fce00078e00ff */
[----:B------:R-:W-:-:S07]  /*11a0*/  LEPC R20, `(.L_x_14) ;  /* 0x000000001014794e */ /* 0x000fce0000000000 */
[----:B-1---5:R-:W-:Y:S05]  /*11b0*/  CALL.ABS.NOINC R2 ;  /* 0x0000000002007343 */ /* 0x022fea0003c00000 */
.L_x_14:
[----:B------:R-:W-:-:S05]  /*11c0*/  VIADD R25, R27, 0x24200 ;  /* 0x000242001b197836 */ /* 0x000fca0000000000 */
[----:B------:R-:W-:-:S13]  /*11d0*/  LOP3.LUT P0, RZ, R25, 0x9f, RZ, 0xc0, !PT ;  /* 0x0000009f19ff7812 */ /* 0x000fda000780c0ff */
[----:B------:R-:W-:Y:S05]  /*11e0*/  @!P0 BRA `(.L_x_15) ;  /* 0x00000000007c8947 */ /* 0x000fea0003800000 */
        /* <DEDUP_REMOVED lines=8> */
[----:B------:R-:W-:Y:S01]  /*1270*/  MOV R11, UR5 ;  /* 0x00000005000b7c02 */ /* 0x000fe20008000f00 */
[----:B------:R-:W-:Y:S02]  /*1280*/  IMAD.U32 R7, RZ, RZ, UR7 ;  /* 0x00000007ff077e24 */ /* 0x000fe4000f8e00ff */
[----:B------:R-:W-:-:S02]  /*1290*/  IMAD.U32 R10, RZ, RZ, UR4 ;  /* 0x00000004ff0a7e24 */ /* 0x000fc4000f8e00ff */
[----:B------:R-:W-:Y:S02]  /*12a0*/  IMAD.MOV.U32 R8, RZ, RZ, 0x70 ;  /* 0x00000070ff087424 */ /* 0x000fe400078e00ff */
[----:B------:R-:W-:Y:S02]  /*12b0*/  IMAD.MOV.U32 R12, RZ, RZ, 0x1 ;  /* 0x00000001ff0c7424 */ /* 0x000fe400078e00ff */
[----:B0-----:R-:W-:-:S07]  /*12c0*/  IMAD.MOV.U32 R13, RZ, RZ, RZ ;  /* 0x000000ffff0d7224 */ /* 0x001fce00078e00ff */
[----:B------:R-:W-:-:S07]  /*12d0*/  LEPC R20, `(.L_x_16) ;  /* 0x000000001014794e */ /* 0x000fce0000000000 */
[----:B-1---5:R-:W-:Y:S05]  /*12e0*/  CALL.ABS.NOINC R14 ;  /* 0x000000000e007343 */ /* 0x022fea0003c00000 */
.L_x_16:
[----:B------:R-:W0:Y:S01]  /*12f0*/  LDC.64 R2, c[0x4][R2] ;  /* 0x0100000002027b82 */ /* 0x000e220000000a00 */
[----:B------:R-:W-:Y:S01]  /*1300*/  ULDC.64 UR4, c[0x4][0x78] ;  /* 0x01001e0000047ab9 */ /* 0x000fe20000000a00 */
[----:B------:R-:W-:Y:S01]  /*1310*/  ULDC.64 UR6, c[0x4][0x80] ;  /* 0x0100200000067ab9 */ /* 0x000fe20000000a00 */
[----:B------:R-:W-:Y:S02]  /*1320*/  IMAD.U32 R4, RZ, RZ, UR4 ;  /* 0x00000004ff047e24 */ /* 0x000fe4000f8e00ff */
        /* <DEDUP_REMOVED lines=8> */
[----:B------:R-:W-:-:S07]  /*13b0*/  IMAD.MOV.U32 R13, RZ, RZ, RZ ;  /* 0x000000ffff0d7224 */ /* 0x000fce00078e00ff */
[----:B------:R-:W-:-:S07]  /*13c0*/  LEPC R20, `(.L_x_15) ;  /* 0x000000001014794e */ /* 0x000fce0000000000 */
[----:B0-----:R-:W-:Y:S05]  /*13d0*/  CALL.ABS.NOINC R2 ;  /* 0x0000000002007343 */ /* 0x001fea0003c00000 */
.L_x_15:
[----:B------:R-:W0:Y:S01]  /*13e0*/  S2R R2, SR_TID.X ;  /* 0x0000000000027919 */ /* 0x000e220000002100 */
[----:B------:R-:W-:Y:S01]  /*13f0*/  UMOV UR4, 0xffffffff ;  /* 0xffffffff00047882 */ /* 0x000fe20000000000 */
[----:B------:R-:W-:Y:S02]  /*1400*/  ISETP.NE.AND P0, PT, R68, 0x3, PT ;  /* 0x000000034400780c */ /* 0x000fe40003f05270 */
[----:B0-----:R-:W-:-:S04]  /*1410*/  LOP3.LUT R13, R2, 0x80, RZ, 0xc0, !PT ;  /* 0x00000080020d7812 */ /* 0x001fc800078ec0ff */
[----:B------:R-:W-:Y:S01]  /*1420*/  SHF.R.U32.HI R13, RZ, 0x7, R13 ;  /* 0x00000007ff0d7819 */ /* 0x000fe2000001160d */
[----:B------:R-:W-:Y:S06]  /*1430*/  BRA.DIV UR4, `(.L_x_17) ;  /* 0x0000006a04107947 */ /* 0x000fec000b800000 */
.L_x_141:
[----:B------:R-:W-:Y:S05]  /*1440*/  @!P0 BRA `(.L_x_18) ;  /* 0x0000000000048947 */ /* 0x000fea0003800000 */
[----:B------:R-:W-:Y:S01]  /*1450*/  BPT.TRAP 0x1 ;  /* 0x000000040000795c */ /* 0x000fe20000300000 */
.L_x_18:
[----:B------:R-:W-:Y:S02]  /*1460*/  IMAD.U32 R0, RZ, RZ, UR39 ;  /* 0x00000027ff007e24 */ /* 0x000fe4000f8e00ff */
[----:B------:R-:W-:Y:S02]  /*1470*/  IMAD.U32 R2, RZ, RZ, UR38 ;  /* 0x00000026ff027e24 */ /* 0x000fe4000f8e00ff */
[----:B------:R-:W-:-:S03]  /*1480*/  IMAD R3, R0, 0x8, R27 ;  /* 0x0000000800037824 */ /* 0x000fc600078e021b */
[----:B------:R-:W-:-:S04]  /*1490*/  SHF.L.U32 R0, R2, 0x1f, RZ ;  /* 0x0000001f02007819 */ /* 0x000fc800000006ff */
[----:B------:R0:W1:Y:S01]  /*14a0*/  SYNCS.PHASECHK.TRANS64.TRYWAIT P1, [R3+URZ], R0 ;  /* 0x00000000030075a7 */ /* 0x000062000802017f */
[----:B------:R-:W-:Y:S05]  /*14b0*/  @!P0 BRA `(.L_x_19) ;  /* 0x0000000000048947 */ /* 0x000fea0003800000 */
[----:B------:R-:W-:Y:S01]  /*14c0*/  BPT.TRAP 0x1 ;  /* 0x000000040000795c */ /* 0x000fe20000300000 */
.L_x_19:
[----:B-1----:R-:W-:Y:S05]  /*14d0*/  @P1 BRA `(.L_x_20) ;  /* 0x0000000000081947 */ /* 0x002fea0003800000 */
[----:B------:R-:W1:Y:S02]  /*14e0*/  SYNCS.PHASECHK.TRANS64.TRYWAIT P1, [R3+URZ], R0 ;  /* 0x00000000030075a7 */ /* 0x000e64000802017f */
[----:B-1----:R-:W-:Y:S05]  /*14f0*/  @!P1 BRA `(.L_x_21) ;  /* 0x0000006400fc9947 */ /* 0x002fea0003800000 */
.L_x_20:
[----:B------:R-:W-:-:S04]  /*1500*/  UIADD3 UR4, UR39, 0x1, URZ ;  /* 0x0000000127047890 */ /* 0x000fc8000fffe03f */
[----:B------:R-:W-:Y:S02]  /*1510*/  UISETP.NE.AND UP0, UPT, UR4, 0x9, UPT ;  /* 0x000000090400788c */ /* 0x000fe4000bf05270 */
[----:B------:R-:W-:Y:S02]  /*1520*/  IMAD.U32 R14, RZ, RZ, UR4 ;  /* 0x00000004ff0e7e24 */ /* 0x000fe4000f8e00ff */
[----:B------:R-:W-:Y:S02]  /*1530*/  USEL UR4, URZ, 0x1, UP0 ;  /* 0x000000013f047887 */ /* 0x000fe40008000000 */
[----:B------:R-:W-:Y:S02]  /*1540*/  PLOP3.LUT P1, PT, PT, PT, UP0, 0x80, 0x0 ;  /* 0x000000000000781c */ /* 0x000fe40003f2f008 */
[----:B------:R-:W-:Y:S02]  /*1550*/  ULOP3.LUT UR4, UR38, UR4, URZ, 0x3c, !UPT ;  /* 0x0000000426047292 */ /* 0x000fe4000f8e3c3f */
[----:B------:R-:W-:-:S04]  /*1560*/  SEL R14, R14, RZ, P1 ;  /* 0x000000ff0e0e7207 */ /* 0x000fc80000800000 */
[----:B------:R-:W-:Y:S01]  /*1570*/  IMAD.U32 R85, RZ, RZ, UR4 ;  /* 0x00000004ff557e24 */ /* 0x000fe2000f8e00ff */
[----:B------:R-:W-:Y:S06]  /*1580*/  @!P0 BRA `(.L_x_22) ;  /* 0x0000000000048947 */ /* 0x000fec0003800000 */
[----:B------:R-:W-:Y:S01]  /*1590*/  BPT.TRAP 0x1 ;  /* 0x000000040000795c */ /* 0x000fe20000300000 */
.L_x_22:
[----:B------:R-:W2:Y:S01]  /*15a0*/  S2R R10, SR_TID.X ;  /* 0x00000000000a7919 */ /* 0x000ea20000002100 */
[----:B01----:R-:W-:Y:S01]  /*15b0*/  SHF.R.S32.HI R3, RZ, 0x1f, R24 ;  /* 0x0000001fff037819 */ /* 0x003fe20000011418 */
[----:B------:R-:W-:Y:S01]  /*15c0*/  IMAD.MOV.U32 R6, RZ, RZ, -0x650a62f0 ;  /* 0x9af59d10ff067424 */ /* 0x000fe200078e00ff */
[----:B------:R-:W-:Y:S01]  /*15d0*/  USHF.L.U32 UR4, UR39, 0xc, URZ ;  /* 0x0000000c27047899 */ /* 0x000fe2000800063f */
[----:B------:R-:W-:Y:S01]  /*15e0*/  IMAD.MOV.U32 R2, RZ, RZ, 0x8d10d10 ;  /* 0x08d10d10ff027424 */ /* 0x000fe200078e00ff */
[CC--:B------:R-:W-:Y:S01]  /*15f0*/  LEA.HI R0, R3.reuse, R24.reuse, RZ, 0x2 ;  /* 0x0000001803007211 */ /* 0x0c0fe200078f10ff */
[----:B------:R-:W-:Y:S01]  /*1600*/  USHF.L.U32 UR5, UR39, 0xb, URZ ;  /* 0x0000000b27057899 */ /* 0x000fe2000800063f */
[----:B------:R-:W-:Y:S01]  /*1610*/  LEA.HI R3, R3, R24, RZ, 0x3 ;  /* 0x0000001803037211 */ /* 0x000fe200078f18ff */
[----:B------:R-:W-:Y:S01]  /*1620*/  IMAD.MOV.U32 R75, RZ, RZ, 0x10 ;  /* 0x00000010ff4b7424 */ /* 0x000fe200078e00ff */
[----:B------:R-:W-:Y:S01]  /*1630*/  LOP3.LUT R5, R0, 0xfffffffc, RZ, 0xc0, !PT ;  /* 0xfffffffc00057812 */ /* 0x000fe200078ec0ff */
[----:B------:R-:W-:Y:S01]  /*1640*/  IMAD.MOV.U32 R73, RZ, RZ, 0x90 ;  /* 0x00000090ff497424 */ /* 0x000fe200078e00ff */
[----:B------:R-:W-:-:S02]  /*1650*/  SHF.R.S32.HI R3, RZ, 0x3, R3 ;  /* 0x00000003ff037819 */ /* 0x000fc40000011403 */
[----:B------:R-:W-:Y:S02]  /*1660*/  IADD3 R5, R24, -R5, RZ ;  /* 0x8000000518057210 */ /* 0x000fe40007ffe0ff */
[----:B------:R-:W-:Y:S01]  /*1670*/  SHF.L.U32 R67, R85, 0x1f, RZ ;  /* 0x0000001f55437819 */ /* 0x000fe200000006ff */
[----:B------:R-:W-:Y:S02]  /*1680*/  IMAD R3, R3, 0x3, RZ ;  /* 0x0000000303037824 */ /* 0x000fe400078e02ff */
[----:B------:R-:W-:-:S05]  /*1690*/  IMAD R5, R5, 0xc, RZ ;  /* 0x0000000c05057824 */ /* 0x000fca00078e02ff */
[-C--:B------:R-:W-:Y:S02]  /*16a0*/  SHF.R.U64 R6, R6, R5.reuse, 0xdd3f ;  /* 0x0000dd3f06067419 */ /* 0x080fe40000001205 */
[----:B------:R-:W-:-:S04]  /*16b0*/  SHF.R.U64 R2, R2, R5, 0xb08b ;  /* 0x0000b08b02027419 */ /* 0x000fc80000001205 */
[----:B------:R-:W-:Y:S01]  /*16c0*/  LOP3.LUT R2, R2, 0xfff, RZ, 0xc0, !PT ;  /* 0x00000fff02027812 */ /* 0x000fe200078ec0ff */
[C---:B--2---:R-:W-:Y:S01]  /*16d0*/  IMAD.SHL.U32 R0, R10.reuse, 0x2, RZ ;  /* 0x000000020a007824 */ /* 0x044fe200078e00ff */
[----:B------:R-:W-:Y:S02]  /*16e0*/  SHF.R.U32.HI R12, RZ, 0x2, R10 ;  /* 0x00000002ff0c7819 */ /* 0x000fe4000001160a */
[----:B------:R-:W-:Y:S02]  /*16f0*/  LOP3.LUT R4, R10, 0x10, RZ, 0xc0, !PT ;  /* 0x000000100a047812 */ /* 0x000fe400078ec0ff */
[----:B------:R-:W-:Y:S02]  /*1700*/  LOP3.LUT R5, R0, 0x20, RZ, 0xc0, !PT ;  /* 0x0000002000057812 */ /* 0x000fe400078ec0ff */
[----:B------:R-:W-:Y:S02]  /*1710*/  LOP3.LUT R0, R6, 0xfff, RZ, 0xc0, !PT ;  /* 0x00000fff06007812 */ /* 0x000fe400078ec0ff */
[----:B------:R-:W-:-:S02]  /*1720*/  LOP3.LUT R20, R12, 0x3, RZ, 0xc0, !PT ;  /* 0x000000030c147812 */ /* 0x000fc400078ec0ff */
[----:B------:R-:W-:Y:S02]  /*1730*/  LEA.HI R8, R4, R5, RZ, 0x1e ;  /* 0x0000000504087211 */ /* 0x000fe400078ff0ff */
[-C--:B------:R-:W-:Y:S01]  /*1740*/  SHF.R.U32.HI R4, RZ, R3.reuse, R0 ;  /* 0x00000003ff047219 */ /* 0x080fe20000011600 */
[----:B------:R-:W-:Y:S01]  /*1750*/  IMAD R0, R14, 0x8, R27 ;  /* 0x000000080e007824 */ /* 0x000fe200078e021b */
[----:B------:R-:W-:Y:S01]  /*1760*/  SHF.R.U32.HI R5, RZ, R3, R2 ;  /* 0x00000003ff057219 */ /* 0x000fe20000011602 */
[----:B------:R-:W-:Y:S01]  /*1770*/  IMAD.SHL.U32 R3, R20, 0x8, RZ ;  /* 0x0000000814037824 */ /* 0x000fe200078e00ff */
[----:B------:R-:W-:Y:S01]  /*1780*/  LOP3.LUT R2, R10, 0x3, RZ, 0xc0, !PT ;  /* 0x000000030a027812 */ /* 0x000fe200078ec0ff */
[----:B------:R0:W1:Y:S01]  /*1790*/  SYNCS.PHASECHK.TRANS64.TRYWAIT P1, [R0+URZ], R67 ;  /* 0x00000043000075a7 */ /* 0x000062000802017f */
[----:B------:R-:W-:Y:S02]  /*17a0*/  LOP3.LUT R6, R4, 0x7, RZ, 0xc0, !PT ;  /* 0x0000000704067812 */ /* 0x000fe400078ec0ff */
[----:B------:R-:W-:Y:S01]  /*17b0*/  LOP3.LUT R7, R5, 0x7, RZ, 0xc0, !PT ;  /* 0x0000000705077812 */ /* 0x000fe200078ec0ff */
[----:B------:R-:W-:Y:S01]  /*17c0*/  IMAD.SHL.U32 R9, R2, 0x8, RZ ;  /* 0x0000000802097824 */ /* 0x000fe200078e00ff */
[----:B------:R-:W-:-:S02]  /*17d0*/  LOP3.LUT R3, R3, 0x18, R2, 0xe2, !PT ;  /* 0x0000001803037812 */ /* 0x000fc400078ee202 */
[----:B------:R-:W-:Y:S02]  /*17e0*/  ISETP.NE.AND P2, PT, R6, R7, PT ;  /* 0x000000070600720c */ /* 0x000fe40003f45270 */
[----:B------:R-:W-:Y:S01]  /*17f0*/  LOP3.LUT R72, R3, R8, RZ, 0xfc, !PT ;  /* 0x0000000803487212 */ /* 0x000fe200078efcff */
[----:B------:R-:W-:Y:S01]  /*1800*/  IMAD.SHL.U32 R3, R10, 0x10, RZ ;  /* 0x000000100a037824 */ /* 0x000fe200078e00ff */
[----:B------:R-:W-:Y:S01]  /*1810*/  LOP3.LUT R21, R12, 0x4, RZ, 0xc0, !PT ;  /* 0x000000040c157812 */ /* 0x000fe200078ec0ff */
[----:B------:R-:W-:Y:S01]  /*1820*/  IMAD.SHL.U32 R8, R4, 0x100, RZ ;  /* 0x0000010004087824 */ /* 0x000fe200078e00ff */
[----:B------:R-:W-:Y:S01]  /*1830*/  LOP3.LUT R2, R9, 0x18, R20, 0xe2, !PT ;  /* 0x0000001809027812 */ /* 0x000fe200078ee214 */
[----:B------:R-:W-:Y:S01]  /*1840*/  VIADD R4, R6, 0x1 ;  /* 0x0000000106047836 */ /* 0x000fe20000000000 */
[----:B------:R-:W-:Y:S02]  /*1850*/  LOP3.LUT R70, R3, 0xe00, RZ, 0xc0, !PT ;  /* 0x00000e0003467812 */ /* 0x000fe400078ec0ff */
[----:B------:R-:W-:-:S02]  /*1860*/  LOP3.LUT R69, R2, R21, RZ, 0xfc, !PT ;  /* 0x0000001502457212 */ /* 0x000fc400078efcff */
[----:B------:R-:W-:Y:S01]  /*1870*/  SHF.L.U32 R5, R5, 0x6, RZ ;  /* 0x0000000605057819 */ /* 0x000fe200000006ff */
[----:B------:R-:W-:Y:S01]  /*1880*/  @!P2 VIADD R6, R7, 0x1 ;  /* 0x000000010706a836 */ /* 0x000fe20000000000 */
[----:B------:R-:W-:Y:S02]  /*1890*/  LOP3.LUT R71, R69, R70, RZ, 0xfc, !PT ;  /* 0x0000004645477212 */ /* 0x000fe400078efcff */
[----:B------:R-:W-:Y:S02]  /*18a0*/  LOP3.LUT R9, R5, 0x1c0, RZ, 0xc0, !PT ;  /* 0x000001c005097812 */ /* 0x000fe400078ec0ff */
[----:B------:R-:W-:Y:S02]  /*18b0*/  SEL R5, R4, R7, !P2 ;  /* 0x0000000704057207 */ /* 0x000fe40005000000 */
[----:B------:R-:W-:Y:S01]  /*18c0*/  LOP3.LUT R2, R71, UR4, RZ, 0xfc, !PT ;  /* 0x0000000447027c12 */ /* 0x000fe2000f8efcff */
[----:B------:R-:W-:Y:S01]  /*18d0*/  UMOV UR4, 0xffffffff ;  /* 0xffffffff00047882 */ /* 0x000fe20000000000 */
[----:B------:R-:W-:Y:S01]  /*18e0*/  LOP3.LUT R8, R8, 0x700, RZ, 0xc0, !PT ;  /* 0x0000070008087812 */ /* 0x000fe200078ec0ff */
[----:B------:R-:W-:Y:S01]  /*18f0*/  IMAD R5, R5, 0x4, R6 ;  /* 0x0000000405057824 */ /* 0x000fe200078e0206 */
[----:B------:R-:W-:Y:S01]  /*1900*/  LOP3.LUT P3, RZ, R10, 0x10, RZ, 0xc0, !PT ;  /* 0x000000100aff7812 */ /* 0x000fe2000786c0ff */
[----:B------:R-:W-:Y:S01]  /*1910*/  IMAD R64, R2, 0x4, R27 ;  /* 0x0000000402407824 */ /* 0x000fe200078e021b */
[----:B------:R-:W-:Y:S01]  /*1920*/  LOP3.LUT R2, R72, UR5, RZ, 0xfc, !PT ;  /* 0x0000000548027c12 */ /* 0x000fe2000f8efcff */
[----:B------:R-:W-:Y:S01]  /*1930*/  IMAD.IADD R74, R8, 0x1, R9 ;  /* 0x00000001084a7824 */ /* 0x000fe200078e0209 */
[----:B------:R-:W-:Y:S01]  /*1940*/  LOP3.LUT P2, RZ, R12, 0x4, RZ, 0xc0, !PT ;  /* 0x000000040cff7812 */ /* 0x000fe2000784c0ff */
[----:B------:R-:W-:Y:S01]  /*1950*/  IMAD.SHL.U32 R76, R5, 0x40, RZ ;  /* 0x00000040054c7824 */ /* 0x000fe200078e00ff */
[----:B------:R-:W-:Y:S01]  /*1960*/  SEL R75, R75, 0xfffffff0, !P3 ;  /* 0xfffffff04b4b7807 */ /* 0x000fe20005800000 */
[C---:B------:R-:W-:Y:S01]  /*1970*/  IMAD.IADD R4, R2.reuse, 0x1, R74 ;  /* 0x0000000102047824 */ /* 0x040fe200078e024a */
[----:B------:R-:W-:Y:S01]  /*1980*/  SEL R73, R73, 0x70, !P2 ;  /* 0x0000007049497807 */ /* 0x000fe20005000000 */
[----:B------:R-:W-:Y:S01]  /*1990*/  IMAD.IADD R10, R2, 0x1, R76 ;  /* 0x00000001020a7824 */ /* 0x000fe200078e024c */
[----:B------:R2:W3:Y:S01]  /*19a0*/  LDS R60, [R64+0x200] ;  /* 0x00020000403c7984 */ /* 0x0004e20000000800 */
[--C-:B------:R-:W-:Y:S01]  /*19b0*/  IMAD R2, R4, 0x4, R25.reuse ;  /* 0x0000000404027824 */ /* 0x100fe200078e0219 */
[----:B------:R-:W-:Y:S01]  /*19c0*/  IADD3 R65, R64, R73, RZ ;  /* 0x0000004940417210 */ /* 0x000fe20007ffe0ff */
[----:B------:R-:W-:Y:S01]  /*19d0*/  IMAD R6, R10, 0x4, R25 ;  /* 0x000000040a067824 */ /* 0x000fe200078e0219 */
[----:B------:R2:W4:Y:S01]  /*19e0*/  LDS R61, [R64+0x600] ;  /* 0x00060000403d7984 */ /* 0x0005220000000800 */
[----:B------:R-:W-:Y:S01]  /*19f0*/  IMAD R9, R4, 0x4, R27 ;  /* 0x0000000404097824 */ /* 0x000fe200078e021b */
[----:B------:R-:W-:Y:S01]  /*1a00*/  MOV R7, UR40 ;  /* 0x0000002800077c02 */ /* 0x000fe20008000f00 */
[----:B------:R-:W-:Y:S01]  /*1a10*/  IMAD.IADD R2, R2, 0x1, R75 ;  /* 0x0000000102027824 */ /* 0x000fe200078e024b */
[----:B------:R2:W1:Y:S01]  /*1a20*/  LDS R62, [R65+0x200] ;  /* 0x00020000413e7984 */ /* 0x0004620000000800 */
[----:B------:R-:W-:Y:S01]  /*1a30*/  IMAD R10, R10, 0x4, R27 ;  /* 0x000000040a0a7824 */ /* 0x000fe200078e021b */
[----:B------:R-:W-:Y:S01]  /*1a40*/  ISETP.NE.AND P2, PT, R7, 0x1, PT ;  /* 0x000000010700780c */ /* 0x000fe20003f45270 */
[----:B------:R-:W-:Y:S01]  /*1a50*/  IMAD.IADD R5, R75, 0x1, R6 ;  /* 0x000000014b057824 */ /* 0x000fe200078e0206 */
[----:B------:R2:W1:Y:S01]  /*1a60*/  LDS R63, [R65+0x600] ;  /* 0x00060000413f7984 */ /* 0x0004620000000800 */
[----:B------:R-:W-:-:S03]  /*1a70*/  LOP3.LUT R7, R69, UR5, RZ, 0xfc, !PT ;  /* 0x0000000545077c12 */ /* 0x000fc6000f8efcff */
[----:B0-----:R2:W0:Y:S04]  /*1a80*/  LDS R0, [R9+0x24200] ;  /* 0x0242000009007984 */ /* 0x0014280000000800 */
[----:B------:R2:W0:Y:S04]  /*1a90*/  LDS R3, [R2] ;  /* 0x0000000002037984 */ /* 0x0004280000000800 */
[----:B------:R2:W0:Y:S04]  /*1aa0*/  LDS R4, [R10+0x24200] ;  /* 0x024200000a047984 */ /* 0x0004280000000800 */
[----:B------:R2:W0:Y:S01]  /*1ab0*/  LDS R6, [R5] ;  /* 0x0000000005067984 */ /* 0x0004220000000800 */
[----:B------:R-:W-:Y:S05]  /*1ac0*/  BRA.DIV UR4, `(.L_x_23) ;  /* 0x00000062049c7947 */ /* 0x000fea000b800000 */
[C---:B------:R-:W-:Y:S01]  /*1ad0*/  IMAD.IADD R8, R7.reuse, 0x1, R74 ;  /* 0x0000000107087824 */ /* 0x040fe200078e024a */
[----:B------:R-:W-:Y:S01]  /*1ae0*/  NOP ;  /* 0x0000000000007918 */ /* 0x000fe20000000000 */
[----:B------:R-:W-:Y:S02]  /*1af0*/  IMAD.IADD R26, R7, 0x1, R76 ;  /* 0x00000001071a7824 */ /* 0x000fe400078e024c */
[--C-:B------:R-:W-:Y:S02]  /*1b00*/  IMAD R24, R8, 0x4, R25.reuse ;  /* 0x0000000408187824 */ /* 0x100fe400078e0219 */
[----:B------:R-:W-:Y:S02]  /*1b10*/  IMAD R28, R26, 0x4, R25 ;  /* 0x000000041a1c7824 */ /* 0x000fe400078e0219 */
[----:B------:R-:W-:Y:S02]  /*1b20*/  IMAD R11, R8, 0x4, R27 ;  /* 0x00000004080b7824 */ /* 0x000fe400078e021b */
[----:B------:R-:W-:-:S02]  /*1b30*/  IMAD.IADD R8, R73, 0x1, R24 ;  /* 0x0000000149087824 */ /* 0x000fc400078e0218 */
[----:B------:R-:W-:Y:S01]  /*1b40*/  IMAD R13, R26, 0x4, R27 ;  /* 0x000000041a0d7824 */ /* 0x000fe200078e021b */
[----:B0-----:R0:W-:Y:S01]  /*1b50*/  STS [R11+0x24200], R0 ;  /* 0x024200000b007388 */ /* 0x0011e20000000800 */
[----:B------:R-:W-:-:S03]  /*1b60*/  IMAD.IADD R7, R73, 0x1, R28 ;  /* 0x0000000149077824 */ /* 0x000fc600078e021c */
[----:B------:R0:W-:Y:S04]  /*1b70*/  STS [R8], R3 ;  /* 0x0000000308007388 */ /* 0x0001e80000000800 */
[----:B------:R0:W-:Y:S04]  /*1b80*/  STS [R13+0x24200], R4 ;  /* 0x024200040d007388 */ /* 0x0001e80000000800 */
[----:B------:R0:W-:Y:S04]  /*1b90*/  STS [R7], R6 ;  /* 0x0000000607007388 */ /* 0x0001e80000000800 */
[----:B------:R0:W0:Y:S04]  /*1ba0*/  LDS R24, [R9+0x25200] ;  /* 0x0252000009187984 */ /* 0x0000280000000800 */
[----:B------:R0:W0:Y:S04]  /*1bb0*/  LDS R27, [R2+0x1000] ;  /* 0x00100000021b7984 */ /* 0x0000280000000800 */
[----:B--2---:R-:W2:Y:S04]  /*1bc0*/  LDS R10, [R10+0x25200] ;  /* 0x025200000a0a7984 */ /* 0x004ea80000000800 */
[----:B------:R0:W0:Y:S01]  /*1bd0*/  LDS R26, [R5+0x1000] ;  /* 0x00100000051a7984 */ /* 0x0000220000000800 */
[----:B------:R-:W-:Y:S01]  /*1be0*/  NOP ;  /* 0x0000000000007918 */ /* 0x000fe20000000000 */
.L_x_145:
[----:B0-----:R-:W-:Y:S04]  /*1bf0*/  STS [R11+0x25200], R24 ;  /* 0x025200180b007388 */ /* 0x001fe80000000800 */
[----:B------:R-:W-:Y:S04]  /*1c00*/  STS [R8+0x1000], R27 ;  /* 0x0010001b08007388 */ /* 0x000fe80000000800 */
[----:B--2---:R-:W-:Y:S04]  /*1c10*/  STS [R13+0x25200], R10 ;  /* 0x0252000a0d007388 */ /* 0x004fe80000000800 */
[----:B------:R1:W-:Y:S04]  /*1c20*/  STS [R7+0x1000], R26 ;  /* 0x0010001a07007388 */ /* 0x0003e80000000800 */
[----:B------:R-:W-:Y:S04]  /*1c30*/  LDS R80, [R64+0x300] ;  /* 0x0003000040507984 */ /* 0x000fe80000000800 */
[----:B------:R-:W-:Y:S04]  /*1c40*/  LDS R81, [R64+0x700] ;  /* 0x0007000040517984 */ /* 0x000fe80000000800 */
[----:B------:R-:W-:Y:S04]  /*1c50*/  LDS R82, [R65+0x300] ;  /* 0x0003000041527984 */ /* 0x000fe80000000800 */
[----:B------:R-:W0:Y:S01]  /*1c60*/  LDS R83, [R65+0x700] ;  /* 0x0007000041537984 */ /* 0x000e220000000800 */
[----:B------:R-:W-:Y:S01]  /*1c70*/  @!PT LDS RZ, [RZ] ;  /* 0x00000000fffff984 */ /* 0x000fe20000000800 */
[----:B------:R-:W-:Y:S01]  /*1c80*/  @!PT LDS RZ, [RZ] ;  /* 0x00000000fffff984 */ /* 0x000fe20000000800 */
[----:B------:R-:W-:Y:S01]  /*1c90*/  @!PT LDS RZ, [RZ] ;  /* 0x00000000fffff984 */ /* 0x000fe20000000800 */
[----:B------:R-:W-:Y:S01]  /*1ca0*/  @!PT LDS RZ, [RZ] ;  /* 0x00000000fffff984 */ /* 0x000fe20000000800 */
[----:B------:R2:W-:Y:S06]  /*1cb0*/  MEMBAR.ALL.CTA ;  /* 0x0000000000007992 */ /* 0x0005ec0000008000 */
[----:B--2---:R-:W2:Y:S01]  /*1cc0*/  FENCE.VIEW.ASYNC.S ;  /* 0x00000000000073c6 */ /* 0x004ea20000000000 */
[----:B------:R-:W-:Y:S05]  /*1cd0*/  WARPSYNC.ALL ;  /* 0x0000000000007948 */ /* 0x000fea0003800000 */
[----:B------:R-:W-:Y:S01]  /*1ce0*/  R2UR UR4, R25 ;  /* 0x00000000190472ca */ /* 0x000fe200000e0000 */
[----:B--2---:R-:W-:Y:S06]  /*1cf0*/  BAR.SYNC.DEFER_BLOCKING 0x2, 0x100 ;  /* 0x0084000000007b1d */ /* 0x004fec0000010000 */
[----:B------:R-:W-:-:S06]  /*1d00*/  UMOV UR11, 0xc0000040 ;  /* 0xc0000040000b7882 */ /* 0x000fcc0000000000 */
[----:B------:R-:W-:-:S04]  /*1d10*/  USHF.R.U32.HI UR4, URZ, 0x4, UR4 ;  /* 0x000000043f047899 */ /* 0x000fc80008011604 */
[----:B------:R-:W-:-:S04]  /*1d20*/  ULOP3.LUT UR4, UR4, 0x3fff, URZ, 0xc0, !UPT ;  /* 0x00003fff04047892 */ /* 0x000fc8000f8ec03f */
[----:B------:R-:W-:-:S04]  /*1d30*/  ULOP3.LUT UR7, UR4, 0x10000, URZ, 0xfc, !UPT ;  /* 0x0001000004077892 */ /* 0x000fc8000f8efc3f */
[----:B------:R-:W-:Y:S01]  /*1d40*/  ULEA UR4, UR39, UR7, 0x9 ;  /* 0x0000000727047291 */ /* 0x000fe2000f8e483f */
[----:B-1-34-:R-:W-:-:S03]  /*1d50*/  WARPGROUP.ARRIVE ;  /* 0x00000000000079c5 */ /* 0x01afc60000000000 */
[----:B------:R-:W-:-:S03]  /*1d60*/  UIADD3 UR6, UR4, 0x10, URZ ;  /* 0x0000001004067890 */ /* 0x000fc6000fffe03f */
[----:B------:R-:W-:Y:S02]  /*1d70*/  UMOV UR10, UR4 ;  /* 0x00000004000a7c82 */ /* 0x000fe40008000000 */
[----:B------:R-:W-:Y:S01]  /*1d80*/  HGMMA.64x64x8.F32.TF32 R24, R60, gdesc[UR8], RZ, !UPT, gsb0 ;  /* 0x04e000083c187df0 */ /* 0x000fe2000c0028ff */
[----:B------:R-:W-:Y:S01]  /*1d90*/  UMOV UR11, 0xc0000040 ;  /* 0xc0000040000b7882 */ /* 0x000fe20000000000 */
[----:B------:R-:W-:Y:S01]  /*1da0*/  UMOV UR10, UR6 ;  /* 0x00000006000a7c82 */ /* 0x000fe20008000000 */
[----:B------:R-:W-:Y:S02]  /*1db0*/  UIADD3 UR6, UR4, 0x20, URZ ;  /* 0x0000002004067890 */ /* 0x000fe4000fffe03f */
[----:B------:R-:W-:Y:S01]  /*1dc0*/  UIADD3 UR4, UR4, 0x30, URZ ;  /* 0x0000003004047890 */ /* 0x000fe2000fffe03f */
[----:B------:R-:W-:Y:S02]  /*1dd0*/  WARPGROUP.DEPBAR.LE gsb0, 0x0 ;  /* 0x00008000000079c5 */ /* 0x000fe40000010000 */
[----:B0-----:R-:W-:-:S06]  /*1de0*/  WARPGROUP.ARRIVE ;  /* 0x00000000000079c5 */ /* 0x001fcc0000000000 */
[----:B------:R-:W-:Y:S01]  /*1df0*/  HGMMA.64x64x8.F32.TF32 R24, R80, gdesc[UR8], R24, gsb0 ;  /* 0x04e0000850187df0 */ /* 0x000fe20008002818 */
[----:B------:R-:W-:Y:S01]  /*1e00*/  UMOV UR10, UR6 ;  /* 0x00000006000a7c82 */ /* 0x000fe20008000000 */
[----:B------:R-:W-:Y:S01]  /*1e10*/  UMOV UR11, 0xc0000040 ;  /* 0xc0000040000b7882 */ /* 0x000fe20000000000 */
[----:B------:R-:W-:Y:S02]  /*1e20*/  WARPGROUP.DEPBAR.LE gsb0, 0x0 ;  /* 0x00008000000079c5 */ /* 0x000fe40000010000 */
[----:B------:R-:W-:Y:S04]  /*1e30*/  LDS R60, [R64+0x400] ;  /* 0x00040000403c7984 */ /* 0x000fe80000000800 */
[----:B------:R-:W-:Y:S04]  /*1e40*/  LDS R61, [R64+0x800] ;  /* 0x00080000403d7984 */ /* 0x000fe80000000800 */
[----:B------:R-:W-:Y:S04]  /*1e50*/  LDS R62, [R65+0x400] ;  /* 0x00040000413e7984 */ /* 0x000fe80000000800 */
[----:B------:R-:W0:Y:S02]  /*1e60*/  LDS R63, [R65+0x800] ;  /* 0x00080000413f7984 */ /* 0x000e240000000800 */
        /* <DEDUP_REMOVED lines=10> */
[----:B------:R-:W-:Y:S03]  /*1f10*/  HGMMA.64x64x8.F32.TF32 R24, R60, gdesc[UR8], R24, gsb0 ;  /* 0x04e000083c187df0 */ /* 0x000fe60008002818 */
[----:B------:R-:W-:Y:S02]  /*1f20*/  WARPGROUP.DEPBAR.LE gsb0, 0x0 ;  /* 0x00008000000079c5 */ /* 0x000fe40000010000 */
[----:B------:R-:W-:Y:S05]  /*1f30*/  @!P2 BRA `(.L_x_24) ;  /* 0x000000100044a947 */ /* 0x000fea0003800000 */
[----:B------:R-:W-:Y:S05]  /*1f40*/  @!P0 BRA `(.L_x_25) ;  /* 0x0000000000048947 */ /* 0x000fea0003800000 */
[----:B------:R-:W-:Y:S01]  /*1f50*/  BPT.TRAP 0x1 ;  /* 0x000000040000795c */ /* 0x000fe20000300000 */
.L_x_25:
[----:B------:R-:W-:Y:S05]  /*1f60*/  @P1 BRA `(.L_x_26) ;  /* 0x0000000000181947 */ /* 0x000fea0003800000 */
[----:B------:R-:W0:Y:S01]  /*1f70*/  S2UR UR5, SR_CgaCtaId ;  /* 0x00000000000579c3 */ /* 0x000e220000008800 */
[----:B------:R-:W-:Y:S02]  /*1f80*/  UMOV UR4, 0x400 ;  /* 0x0000040000047882 */ /* 0x000fe40000000000 */
[----:B0-----:R-:W-:-:S06]  /*1f90*/  ULEA UR4, UR5, UR4, 0x18 ;  /* 0x0000000405047291 */ /* 0x001fcc000f8ec03f */
[----:B------:R-:W-:-:S04]  /*1fa0*/  LEA R0, R14, UR4, 0x3 ;  /* 0x000000040e007c11 */ /* 0x000fc8000f8e18ff */
[----:B------:R-:W0:Y:S02]  /*1fb0*/  SYNCS.PHASECHK.TRANS64.TRYWAIT P1, [R0+URZ], R67 ;  /* 0x00000043000075a7 */ /* 0x000e24000802017f */
[----:B0-----:R-:W-:Y:S05]  /*1fc0*/  @!P1 BRA `(.L_x_27) ;  /* 0x0000005c00c89947 */ /* 0x001fea0003800000 */
.L_x_26:
[----:B------:R-:W1:Y:S01]  /*1fd0*/  S2UR UR5, SR_CgaCtaId ;  /* 0x00000000000579c3 */ /* 0x000e620000008800 */
[----:B------:R-:W-:Y:S01]  /*1fe0*/  UMOV UR4, 0x400 ;  /* 0x0000040000047882 */ /* 0x000fe20000000000 */
[C---:B0-----:R-:W-:Y:S01]  /*1ff0*/  SHF.L.U32 R0, R14.reuse, 0xb, RZ ;  /* 0x0000000b0e007819 */ /* 0x041fe200000006ff */
[----:B------:R-:W-:-:S03]  /*2000*/  IMAD.SHL.U32 R78, R14, 0x1000, RZ ;  /* 0x000010000e4e7824 */ /* 0x000fc600078e00ff */
[----:B------:R-:W-:Y:S02]  /*2010*/  LOP3.LUT R3, R0, R72, RZ, 0xfc, !PT ;  /* 0x0000004800037212 */ /* 0x000fe400078efcff */
[----:B------:R-:W0:Y:S03]  /*2020*/  LDC R77, c[0x0][0x28c] ;  /* 0x0000a300ff4d7b82 */ /* 0x000e260000000800 */
[--C-:B------:R-:W-:Y:S02]  /*2030*/  IMAD.IADD R2, R74, 0x1, R3.reuse ;  /* 0x000000014a027824 */ /* 0x100fe400078e0203 */
[----:B------:R-:W-:Y:S01]  /*2040*/  IMAD.IADD R3, R76, 0x1, R3 ;  /* 0x000000014c037824 */ /* 0x000fe200078e0203 */
[----:B-1----:R-:W-:-:S06]  /*2050*/  ULEA UR4, UR5, UR4, 0x18 ;  /* 0x0000000405047291 */ /* 0x002fcc000f8ec03f */
[----:B------:R-:W-:Y:S01]  /*2060*/  IMAD.U32 R84, RZ, RZ, UR4 ;  /* 0x00000004ff547e24 */ /* 0x000fe2000f8e00ff */
[----:B0-----:R-:W-:Y:S01]  /*2070*/  ISETP.GE.AND P1, PT, R77, 0x41, PT ;  /* 0x000000414d00780c */ /* 0x001fe20003f26270 */
[----:B------:R-:W-:Y:S02]  /*2080*/  IMAD.U32 R77, RZ, RZ, UR39 ;  /* 0x00000027ff4d7e24 */ /* 0x000fe4000f8e00ff */
[----:B------:R-:W-:Y:S01]  /*2090*/  VIADD R60, R84, 0x24200 ;  /* 0x00024200543c7836 */ /* 0x000fe20000000000 */
[C---:B------:R-:W-:Y:S01]  /*20a0*/  LEA R61, R3.reuse, R84, 0x2 ;  /* 0x00000054033d7211 */ /* 0x040fe200078e10ff */
[C---:B------:R-:W-:Y:S02]  /*20b0*/  IMAD R15, R2.reuse, 0x4, R84 ;  /* 0x00000004020f7824 */ /* 0x040fe400078e0254 */
[--C-:B------:R-:W-:Y:S02]  /*20c0*/  IMAD R4, R2, 0x4, R60.reuse ;  /* 0x0000000402047824 */ /* 0x100fe400078e023c */
[----:B------:R-:W-:Y:S01]  /*20d0*/  IMAD R6, R3, 0x4, R60 ;  /* 0x0000000403067824 */ /* 0x000fe200078e023c */
[----:B------:R-:W0:Y:S01]  /*20e0*/  LDS R2, [R15+0x24200] ;  /* 0x024200000f027984 */ /* 0x000e220000000800 */
[C---:B------:R-:W-:Y:S01]  /*20f0*/  IMAD.IADD R4, R75.reuse, 0x1, R4 ;  /* 0x000000014b047824 */ /* 0x040fe200078e0204 */
[----:B------:R-:W-:Y:S01]  /*2100*/  LOP3.LUT R3, R0, R69, RZ, 0xfc, !PT ;  /* 0x0000004500037212 */ /* 0x000fe200078efcff */
[----:B------:R-:W-:Y:S01]  /*2110*/  IMAD.IADD R7, R75, 0x1, R6 ;  /* 0x000000014b077824 */ /* 0x000fe200078e0206 */
[----:B------:R-:W-:Y:S01]  /*2120*/  LOP3.LUT R0, R78, R71, RZ, 0xfc, !PT ;  /* 0x000000474e007212 */ /* 0x000fe200078efcff */
[----:B------:R-:W-:Y:S02]  /*2130*/  LDS R6, [R61+0x24200] ;  /* 0x024200003d067984 */ /* 0x000fe40000000800 */
[----:B------:R-:W-:-:S02]  /*2140*/  IMAD.IADD R9, R74, 0x1, R3 ;  /* 0x000000014a097824 */ /* 0x000fc400078e0203 */
[----:B------:R-:W1:Y:S01]  /*2150*/  LDS R5, [R4] ;  /* 0x0000000004057984 */ /* 0x000e620000000800 */
[----:B------:R-:W-:Y:S02]  /*2160*/  IMAD R0, R0, 0x4, R84 ;  /* 0x0000000400007824 */ /* 0x000fe400078e0254 */
[----:B------:R-:W-:Y:S01]  /*2170*/  IMAD.IADD R3, R76, 0x1, R3 ;  /* 0x000000014c037824 */ /* 0x000fe200078e0203 */
[----:B------:R-:W2:Y:S01]  /*2180*/  LDS R8, [R7] ;  /* 0x0000000007087984 */ /* 0x000ea20000000800 */
[----:B------:R-:W-:Y:S02]  /*2190*/  IMAD R10, R9, 0x4, R60 ;  /* 0x00000004090a7824 */ /* 0x000fe400078e023c */
[----:B------:R-:W-:Y:S01]  /*21a0*/  IMAD.IADD R13, R73, 0x1, R0 ;  /* 0x00000001490d7824 */ /* 0x000fe200078e0200 */
[C---:B------:R-:W-:Y:S01]  /*21b0*/  LEA R63, R3.reuse, R84, 0x2 ;  /* 0x00000054033f7211 */ /* 0x040fe200078e10ff */
[----:B------:R-:W-:Y:S01]  /*21c0*/  IMAD R60, R3, 0x4, R60 ;  /* 0x00000004033c7824 */ /* 0x000fe200078e023c */
[----:B------:R-:W-:Y:S01]  /*21d0*/  LDS R64, [R0+0x200] ;  /* 0x0002000000407984 */ /* 0x000fe20000000800 */
[----:B------:R-:W-:-:S02]  /*21e0*/  IMAD R62, R9, 0x4, R84 ;  /* 0x00000004093e7824 */ /* 0x000fc400078e0254 */
[C---:B------:R-:W-:Y:S01]  /*21f0*/  IMAD.IADD R10, R73.reuse, 0x1, R10 ;  /* 0x00000001490a7824 */ /* 0x040fe200078e020a */
[----:B------:R-:W-:Y:S01]  /*2200*/  LDS R65, [R0+0x600] ;  /* 0x0006000000417984 */ /* 0x000fe20000000800 */
[----:B------:R-:W-:-:S03]  /*2210*/  IMAD.IADD R3, R73, 0x1, R60 ;  /* 0x0000000149037824 */ /* 0x000fc600078e023c */
[----:B------:R-:W-:Y:S04]  /*2220*/  LDS R66, [R13+0x200] ;  /* 0x000200000d427984 */ /* 0x000fe80000000800 */
[----:B------:R-:W-:Y:S01]  /*2230*/  LDS R67, [R13+0x600] ;  /* 0x000600000d437984 */ /* 0x000fe20000000800 */
[----:B------:R-:W-:-:S03]  /*2240*/  NOP ;  /* 0x0000000000007918 */ /* 0x000fc60000000000 */
[----:B0-----:R-:W-:Y:S04]  /*2250*/  STS [R62+0x24200], R2 ;  /* 0x024200023e007388 */ /* 0x001fe80000000800 */
[----:B-1----:R-:W-:Y:S04]  /*2260*/  STS [R10], R5 ;  /* 0x000000050a007388 */ /* 0x002fe80000000800 */
[----:B------:R-:W-:Y:S04]  /*2270*/  STS [R63+0x24200], R6 ;  /* 0x024200063f007388 */ /* 0x000fe80000000800 */
[----:B--2---:R-:W-:Y:S04]  /*2280*/  STS [R3], R8 ;  /* 0x0000000803007388 */ /* 0x004fe80000000800 */
[----:B------:R-:W0:Y:S04]  /*2290*/  LDS R9, [R15+0x25200] ;  /* 0x025200000f097984 */ /* 0x000e280000000800 */
[----:B------:R-:W1:Y:S04]  /*22a0*/  LDS R11, [R4+0x1000] ;  /* 0x00100000040b7984 */ /* 0x000e680000000800 */
[----:B------:R-:W2:Y:S04]  /*22b0*/  LDS R0, [R61+0x25200] ;  /* 0x025200003d007984 */ /* 0x000ea80000000800 */
[----:B------:R-:W3:Y:S01]  /*22c0*/  LDS R60, [R7+0x1000] ;  /* 0x00100000073c7984 */ /* 0x000ee20000000800 */
[----:B------:R-:W-:-:S03]  /*22d0*/  NOP ;  /* 0x0000000000007918 */ /* 0x000fc60000000000 */
[----:B0-----:R0:W-:Y:S04]  /*22e0*/  STS [R62+0x25200], R9 ;  /* 0x025200093e007388 */ /* 0x0011e80000000800 */
[----:B-1----:R0:W-:Y:S04]  /*22f0*/  STS [R10+0x1000], R11 ;  /* 0x0010000b0a007388 */ /* 0x0021e80000000800 */
[----:B--2---:R0:W-:Y:S04]  /*2300*/  STS [R63+0x25200], R0 ;  /* 0x025200003f007388 */ /* 0x0041e80000000800 */
[----:B---3--:R0:W-:Y:S01]  /*2310*/  STS [R3+0x1000], R60 ;  /* 0x0010003c03007388 */ /* 0x0081e20000000800 */
[----:B------:R-:W-:Y:S05]  /*2320*/  @!P1 BRA `(.L_x_28) ;  /* 0x00000008004c9947 */ /* 0x000fea0003800000 */
[----:B------:R-:W-:Y:S01]  /*2330*/  R2UR UR4, R14 ;  /* 0x000000000e0472ca */ /* 0x000fe200000e0000 */
[----:B------:R-:W-:Y:S01]  /*2340*/  UIADD3 UR5, UR40, -0x1, URZ ;  /* 0xffffffff28057890 */ /* 0x000fe2000fffe03f */
[----:B------:R-:W-:-:S05]  /*2350*/  IMAD.U32 R77, RZ, RZ, UR39 ;  /* 0x00000027ff4d7e24 */ /* 0x000fca000f8e00ff */
[----:B------:R-:W-:-:S08]  /*2360*/  IMAD.U32 R79, RZ, RZ, UR5 ;  /* 0x00000005ff4f7e24 */ /* 0x000fd0000f8e00ff */
.L_x_37:
[----:B------:R-:W-:-:S04]  /*2370*/  UIADD3 UR5, UR4, 0x1, URZ ;  /* 0x0000000104057890 */ /* 0x000fc8000fffe03f */
[----:B------:R-:W-:-:S04]  /*2380*/  UISETP.NE.AND UP0, UPT, UR5, 0x9, UPT ;  /* 0x000000090500788c */ /* 0x000fc8000bf05270 */
[----:B------:R-:W-:Y:S02]  /*2390*/  USEL UR6, URZ, 0x1, UP0 ;  /* 0x000000013f067887 */ /* 0x000fe40008000000 */
[----:B------:R-:W-:-:S04]  /*23a0*/  USEL UR5, UR5, URZ, UP0 ;  /* 0x0000003f05057287 */ /* 0x000fc80008000000 */
[----:B------:R-:W-:Y:S02]  /*23b0*/  LOP3.LUT R85, R85, UR6, RZ, 0x3c, !PT ;  /* 0x0000000655557c12 */ /* 0x000fe4000f8e3cff */
[----:B------:R-:W-:Y:S01]  /*23c0*/  IMAD.U32 R14, RZ, RZ, UR5 ;  /* 0x00000005ff0e7e24 */ /* 0x000fe2000f8e00ff */
[----:B01----:R-:W-:Y:S06]  /*23d0*/  @!P0 BRA `(.L_x_29) ;  /* 0x0000000000048947 */ /* 0x003fec0003800000 */
[----:B------:R-:W-:Y:S01]  /*23e0*/  BPT.TRAP 0x1 ;  /* 0x000000040000795c */ /* 0x000fe20000300000 */
.L_x_29:
[----:B0-----:R-:W0:Y:S01]  /*23f0*/  S2R R0, SR_TID.X ;  /* 0x0000000000007919 */ /* 0x001e220000002100 */
[----:B------:R-:W-:Y:S01]  /*2400*/  MOV R84, 0x400 ;  /* 0x0000040000547802 */ /* 0x000fe20000000f00 */
[----:B------:R-:W-:Y:S01]  /*2410*/  ULEA UR6, UR4, UR7, 0x9 ;  /* 0x0000000704067291 */ /* 0x000fe2000f8e483f */
[----:B------:R-:W1:Y:S01]  /*2420*/  S2R R5, SR_CgaCtaId ;  /* 0x0000000000057919 */ /* 0x000e620000008800 */
[----:B------:R-:W-:-:S05]  /*2430*/  UMOV UR11, 0xc0000040 ;  /* 0xc0000040000b7882 */ /* 0x000fca0000000000 */
[----:B------:R-:W-:Y:S01]  /*2440*/  UMOV UR10, UR6 ;  /* 0x00000006000a7c82 */ /* 0x000fe20008000000 */
[C---:B0-----:R-:W-:Y:S01]  /*2450*/  IMAD.SHL.U32 R70, R0.reuse, 0x10, RZ ;  /* 0x0000001000467824 */ /* 0x041fe200078e00ff */
[----:B------:R-:W-:Y:S02]  /*2460*/  SHF.R.U32.HI R12, RZ, 0x2, R0 ;  /* 0x00000002ff0c7819 */ /* 0x000fe40000011600 */
[----:B------:R-:W-:Y:S02]  /*2470*/  SHF.L.U32 R0, R0, 0x3, RZ ;  /* 0x0000000300007819 */ /* 0x000fe400000006ff */
[----:B------:R-:W-:Y:S02]  /*2480*/  LOP3.LUT R70, R70, 0xe00, RZ, 0xc0, !PT ;  /* 0x00000e0046467812 */ /* 0x000fe400078ec0ff */
[C---:B------:R-:W-:Y:S02]  /*2490*/  LOP3.LUT R21, R12.reuse, 0x4, RZ, 0xc0, !PT ;  /* 0x000000040c157812 */ /* 0x040fe400078ec0ff */
[----:B------:R-:W-:-:S02]  /*24a0*/  LOP3.LUT R20, R12, 0x3, RZ, 0xc0, !PT ;  /* 0x000000030c147812 */ /* 0x000fc400078ec0ff */
[----:B------:R-:W-:Y:S02]  /*24b0*/  LOP3.LUT R3, R70, R21, RZ, 0xfc, !PT ;  /* 0x0000001546037212 */ /* 0x000fe400078efcff */
[----:B-1----:R-:W-:Y:S02]  /*24c0*/  LEA R84, R5, R84, 0x18 ;  /* 0x0000005405547211 */ /* 0x002fe400078ec0ff */
[----:B------:R-:W-:Y:S02]  /*24d0*/  LOP3.LUT R3, R3, R20, RZ, 0xfc, !PT ;  /* 0x0000001403037212 */ /* 0x000fe400078efcff */
[----:B------:R-:W-:Y:S01]  /*24e0*/  SHF.L.U32 R5, R85, 0x1f, RZ ;  /* 0x0000001f55057819 */ /* 0x000fe200000006ff */
[----:B------:R-:W-:Y:S01]  /*24f0*/  IMAD R4, R14, 0x8, R84 ;  /* 0x000000080e047824 */ /* 0x000fe200078e0254 */
[----:B------:R-:W-:Y:S01]  /*2500*/  LOP3.LUT R0, R3, 0x18, R0, 0xf8, !PT ;  /* 0x0000001803007812 */ /* 0x000fe200078ef800 */
[----:B------:R-:W-:Y:S01]  /*2510*/  IMAD.U32 R3, RZ, RZ, UR4 ;  /* 0x00000004ff037e24 */ /* 0x000fe2000f8e00ff */
[----:B------:R-:W-:Y:S01]  /*2520*/  UIADD3 UR4, UR6, 0x10, URZ ;  /* 0x0000001006047890 */ /* 0x000fe2000fffe03f */
[----:B------:R0:W1:Y:S02]  /*2530*/  SYNCS.PHASECHK.TRANS64.TRYWAIT P1, [R4+URZ], R5 ;  /* 0x00000005040075a7 */ /* 0x000064000802017f */
[----:B------:R-:W-:-:S04]  /*2540*/  IMAD R0, R3, 0x1000, R0 ;  /* 0x0000100003007824 */ /* 0x000fc800078e0200 */
[----:B------:R-:W-:-:S04]  /*2550*/  IMAD R2, R0, 0x4, R84 ;  /* 0x0000000400027824 */ /* 0x000fc800078e0254 */
[----:B------:R-:W-:Y:S01]  /*2560*/  IMAD.IADD R3, R73, 0x1, R2 ;  /* 0x0000000149037824 */ /* 0x000fe200078e0202 */
[----:B------:R-:W-:Y:S04]  /*2570*/  LDS R80, [R2+0x300] ;  /* 0x0003000002507984 */ /* 0x000fe80000000800 */
[----:B------:R-:W-:Y:S04]  /*2580*/  LDS R81, [R2+0x700] ;  /* 0x0007000002517984 */ /* 0x000fe80000000800 */
[----:B------:R-:W-:Y:S04]  /*2590*/  LDS R82, [R3+0x300] ;  /* 0x0003000003527984 */ /* 0x000fe80000000800 */
[----:B------:R-:W2:Y:S01]  /*25a0*/  LDS R83, [R3+0x700] ;  /* 0x0007000003537984 */ /* 0x000ea20000000800 */
[----:B------:R-:W-:Y:S01]  /*25b0*/  @!PT LDS RZ, [RZ] ;  /* 0x00000000fffff984 */ /* 0x000fe20000000800 */
[----:B------:R-:W-:Y:S01]  /*25c0*/  @!PT LDS RZ, [RZ] ;  /* 0x00000000fffff984 */ /* 0x000fe20000000800 */
[----:B------:R-:W-:Y:S01]  /*25d0*/  @!PT LDS RZ, [RZ] ;  /* 0x00000000fffff984 */ /* 0x000fe20000000800 */
[----:B------:R-:W-:Y:S01]  /*25e0*/  @!PT LDS RZ, [RZ] ;  /* 0x00000000fffff984 */ /* 0x000fe20000000800 */
[----:B------:R3:W-:Y:S06]  /*25f0*/  MEMBAR.ALL.CTA ;  /* 0x0000000000007992 */ /* 0x0007ec0000008000 */
[----:B---3--:R-:W3:Y:S02]  /*2600*/  FENCE.VIEW.ASYNC.S ;  /* 0x00000000000073c6 */ /* 0x008ee40000000000 */
[----:B---3--:R-:W-:Y:S06]  /*2610*/  BAR.SYNC.DEFER_BLOCKING 0x2, 0x100 ;  /* 0x0084000000007b1d */ /* 0x008fec0000010000 */
[----:B------:R-:W-:-:S06]  /*2620*/  WARPGROUP.ARRIVE ;  /* 0x00000000000079c5 */ /* 0x000fcc0000000000 */
[----:B------:R-:W-:Y:S01]  /*2630*/  HGMMA.64x64x8.F32.TF32 R24, R64, gdesc[UR8], R24, gsb0 ;  /* 0x04e0000840187df0 */ /* 0x000fe20008002818 */
[----:B------:R-:W-:Y:S01]  /*2640*/  UMOV UR10, UR4 ;  /* 0x00000004000a7c82 */ /* 0x000fe20008000000 */
[----:B------:R-:W-:Y:S01]  /*2650*/  UMOV UR11, 0xc0000040 ;  /* 0xc0000040000b7882 */ /* 0x000fe20000000000 */
[----:B------:R-:W-:Y:S02]  /*2660*/  WARPGROUP.DEPBAR.LE gsb0, 0x0 ;  /* 0x00008000000079c5 */ /* 0x000fe40000010000 */
[----:B--2---:R-:W-:-:S06]  /*2670*/  WARPGROUP.ARRIVE ;  /* 0x00000000000079c5 */ /* 0x004fcc0000000000 */
[----:B------:R-:W-:Y:S03]  /*2680*/  HGMMA.64x64x8.F32.TF32 R24, R80, gdesc[UR8], R24, gsb0 ;  /* 0x04e0000850187df0 */ /* 0x000fe60008002818 */
[----:B------:R-:W-:Y:S02]  /*2690*/  WARPGROUP.DEPBAR.LE gsb0, 0x0 ;  /* 0x00008000000079c5 */ /* 0x000fe40000010000 */
[----:B------:R0:W2:Y:S04]  /*26a0*/  LDS R60, [R2+0x400] ;  /* 0x00040000023c7984 */ /* 0x0000a80000000800 */
[----:B------:R0:W3:Y:S04]  /*26b0*/  LDS R61, [R2+0x800] ;  /* 0x00080000023d7984 */ /* 0x0000e80000000800 */
[----:B------:R0:W4:Y:S04]  /*26c0*/  LDS R62, [R3+0x400] ;  /* 0x00040000033e7984 */ /* 0x0001280000000800 */
[----:B------:R0:W0:Y:S01]  /*26d0*/  LDS R63, [R3+0x800] ;  /* 0x00080000033f7984 */ /* 0x0000220000000800 */
[----:B-1----:R-:W-:Y:S05]  /*26e0*/  @!P0 BRA `(.L_x_30) ;  /* 0x0000000000048947 */ /* 0x002fea0003800000 */
[----:B------:R-:W-:Y:S01]  /*26f0*/  BPT.TRAP 0x1 ;  /* 0x000000040000795c */ /* 0x000fe20000300000 */
.L_x_30:
[----:B------:R-:W-:Y:S01]  /*2700*/  IMAD R0, R77, 0x8, R84 ;  /* 0x000000084d007824 */ /* 0x000fe200078e0254 */
[----:B------:R-:W-:-:S03]  /*2710*/  ISETP.GT.U32.AND P2, PT, R16, 0x1, PT ;  /* 0x000000011000780c */ /* 0x000fc60003f44070 */
[----:B------:R-:W-:-:S05]  /*2720*/  VIADD R0, R0, 0x48 ;  /* 0x0000004800007836 */ /* 0x000fca0000000000 */
[----:B------:R-:W-:-:S04]  /*2730*/  PRMT R0, RZ, 0x654, R0 ;  /* 0x00000654ff007816 */ /* 0x000fc80000000000 */
[----:B------:R1:W-:Y:S01]  /*2740*/  SYNCS.ARRIVE.TRANS64.RED.A1T0 RZ, [R0+URZ], RZ ;  /* 0x000000ff00ff79a7 */ /* 0x0003e2000810043f */
[----:B------:R-:W-:Y:S05]  /*2750*/  @P2 BRA `(.L_x_31) ;  /* 0x0000000000042947 */ /* 0x000fea0003800000 */
[----:B------:R-:W-:Y:S01]  /*2760*/  BPT.TRAP 0x1 ;  /* 0x000000040000795c */ /* 0x000fe20000300000 */
.L_x_31:
[----:B------:R-:W-:Y:S01]  /*2770*/  UIADD3 UR4, UR6, 0x20, URZ ;  /* 0x0000002006047890 */ /* 0x000fe2000fffe03f */
[----:B0-234-:R-:W-:Y:S01]  /*2780*/  WARPGROUP.ARRIVE ;  /* 0x00000000000079c5 */ /* 0x01dfe20000000000 */
[----:B------:R-:W-:Y:S01]  /*2790*/  UMOV UR11, 0xc0000040 ;  /* 0xc0000040000b7882 */ /* 0x000fe20000000000 */
[----:B------:R-:W-:-:S04]  /*27a0*/  VIADD R77, R77, 0x1 ;  /* 0x000000014d4d7836 */ /* 0x000fc80000000000 */
[----:B------:R-:W-:Y:S01]  /*27b0*/  UMOV UR10, UR4 ;  /* 0x00000004000a7c82 */ /* 0x000fe20008000000 */
[C---:B------:R-:W-:Y:S01]  /*27c0*/  ISETP.NE.AND P2, PT, R77.reuse, 0x9, PT ;  /* 0x000000094d00780c */ /* 0x040fe20003f45270 */
[----:B------:R-:W-:Y:S03]  /*27d0*/  HGMMA.64x64x8.F32.TF32 R24, R60, gdesc[UR8], R24, gsb0 ;  /* 0x04e000083c187df0 */ /* 0x000fe60008002818 */
[----:B------:R-:W-:Y:S01]  /*27e0*/  SEL R77, R77, RZ, P2 ;  /* 0x000000ff4d4d7207 */ /* 0x000fe20001000000 */
[----:B------:R-:W-:Y:S02]  /*27f0*/  WARPGROUP.DEPBAR.LE gsb0, 0x0 ;  /* 0x00008000000079c5 */ /* 0x000fe40000010000 */
[----:B------:R0:W2:Y:S04]  /*2800*/  LDS R60, [R2+0x500] ;  /* 0x00050000023c7984 */ /* 0x0000a80000000800 */
[----:B------:R0:W3:Y:S04]  /*2810*/  LDS R61, [R2+0x900] ;  /* 0x00090000023d7984 */ /* 0x0000e80000000800 */
[----:B------:R0:W4:Y:S04]  /*2820*/  LDS R62, [R3+0x500] ;  /* 0x00050000033e7984 */ /* 0x0001280000000800 */
[----:B------:R0:W0:Y:S01]  /*2830*/  LDS R63, [R3+0x900] ;  /* 0x00090000033f7984 */ /* 0x0000220000000800 */
[----:B------:R-:W-:Y:S05]  /*2840*/  @!P0 BRA `(.L_x_32) ;  /* 0x0000000000048947 */ /* 0x000fea0003800000 */
[----:B------:R-:W-:Y:S01]  /*2850*/  BPT.TRAP 0x1 ;  /* 0x000000040000795c */ /* 0x000fe20000300000 */
.L_x_32:
[C---:B------:R-:W-:Y:S01]  /*2860*/  IMAD.SHL.U32 R13, R14.reuse, 0x800, RZ ;  /* 0x000008000e0d7824 */ /* 0x040fe200078e00ff */
[----:B------:R-:W-:Y:S01]  /*2870*/  SHF.L.U32 R78, R14, 0xc, RZ ;  /* 0x0000000c0e4e7819 */ /* 0x000fe200000006ff */
[----:B------:R-:W-:Y:S03]  /*2880*/  BSSY B0, `(.L_x_33) ;  /* 0x0000006000007945 */ /* 0x000fe60003800000 */
[----:B0-----:R-:W-:Y:S02]  /*2890*/  LOP3.LUT R3, R78, R71, RZ, 0xfc, !PT ;  /* 0x000000474e037212 */ /* 0x001fe400078efcff */
[----:B------:R-:W-:Y:S01]  /*28a0*/  LOP3.LUT R7, R13, R72, RZ, 0xfc, !PT ;  /* 0x000000480d077212 */ /* 0x000fe200078efcff */
[----:B------:R-:W-:Y:S06]  /*28b0*/  @P1 BRA `(.L_x_34) ;  /* 0x0000000000081947 */ /* 0x000fec0003800000 */
[----:B------:R-:W0:Y:S02]  /*28c0*/  SYNCS.PHASECHK.TRANS64.TRYWAIT P1, [R4+URZ], R5 ;  /* 0x00000005040075a7 */ /* 0x000e24000802017f */
[----:B0-----:R-:W-:Y:S05]  /*28d0*/  @!P1 BRA `(.L_x_35) ;  /* 0x0000005400989947 */ /* 0x001fea0003800000 */
.L_x_34:
[----:B------:R-:W-:Y:S05]  /*28e0*/  BSYNC B0 ;  /* 0x0000000000007941 */ /* 0x000fea0003800000 */
.L_x_33:
[--C-:B-1----:R-:W-:Y:S01]  /*28f0*/  IMAD.IADD R0, R74, 0x1, R7.reuse ;  /* 0x000000014a007824 */ /* 0x102fe200078e0207 */
[----:B------:R-:W-:Y:S01]  /*2900*/  UMOV UR4, 0xffffffff ;  /* 0xffffffff00047882 */ /* 0x000fe20000000000 */
[----:B------:R-:W-:Y:S01]  /*2910*/  VIADD R9, R84, 0x24200 ;  /* 0x0002420054097836 */ /* 0x000fe20000000000 */
[----:B------:R-:W-:Y:S01]  /*2920*/  LOP3.LUT R13, R13, R69, RZ, 0xfc, !PT ;  /* 0x000000450d0d7212 */ /* 0x000fe200078efcff */
[----:B------:R-:W-:Y:S02]  /*2930*/  IMAD.IADD R7, R76, 0x1, R7 ;  /* 0x000000014c077824 */ /* 0x000fe400078e0207 */
[--C-:B------:R-:W-:Y:S02]  /*2940*/  IMAD R10, R3, 0x4, R84.reuse ;  /* 0x00000004030a7824 */ /* 0x100fe400078e0254 */
[C-C-:B------:R-:W-:Y:S02]  /*2950*/  IMAD R6, R0.reuse, 0x4, R9.reuse ;  /* 0x0000000400067824 */ /* 0x140fe400078e0209 */
[C---:B------:R-:W-:Y:S01]  /*2960*/  IMAD R8, R7.reuse, 0x4, R9 ;  /* 0x0000000407087824 */ /* 0x040fe200078e0209 */
[----:B------:R-:W-:Y:S01]  /*2970*/  LEA R7, R7, R84, 0x2 ;  /* 0x0000005407077211 */ /* 0x000fe200078e10ff */
[----:B------:R-:W-:Y:S01]  /*2980*/  IMAD R5, R0, 0x4, R84 ;  /* 0x0000000400057824 */ /* 0x000fe200078e0254 */
[----:B------:R0:W1:Y:S01]  /*2990*/  LDS R64, [R10+0x200] ;  /* 0x000200000a407984 */ /* 0x0000620000000800 */
[----:B------:R-:W-:-:S02]  /*29a0*/  IMAD.IADD R11, R73, 0x1, R10 ;  /* 0x00000001490b7824 */ /* 0x000fc400078e020a */
[C---:B------:R-:W-:Y:S01]  /*29b0*/  IMAD.IADD R6, R75.reuse, 0x1, R6 ;  /* 0x000000014b067824 */ /* 0x040fe200078e0206 */
[----:B------:R0:W0:Y:S01]  /*29c0*/  LDS R65, [R10+0x600] ;  /* 0x000600000a417984 */ /* 0x0000220000000800 */
[----:B------:R-:W-:-:S03]  /*29d0*/  IMAD.IADD R8, R75, 0x1, R8 ;  /* 0x000000014b087824 */ /* 0x000fc600078e0208 */
[----:B------:R0:W0:Y:S04]  /*29e0*/  LDS R0, [R5+0x24200] ;  /* 0x0242000005007984 */ /* 0x0000280000000800 */
[----:B------:R0:W0:Y:S04]  /*29f0*/  LDS R3, [R7+0x24200] ;  /* 0x0242000007037984 */ /* 0x0000280000000800 */
[----:B------:R0:W0:Y:S04]  /*2a00*/  LDS R66, [R11+0x200] ;  /* 0x000200000b427984 */ /* 0x0000280000000800 */
[----:B------:R0:W0:Y:S04]  /*2a10*/  LDS R67, [R11+0x600] ;  /* 0x000600000b437984 */ /* 0x0000280000000800 */
[----:B------:R0:W0:Y:S04]  /*2a20*/  LDS R2, [R6] ;  /* 0x0000000006027984 */ /* 0x0000280000000800 */
[----:B------:R0:W0:Y:S01]  /*2a30*/  LDS R4, [R8] ;  /* 0x0000000008047984 */ /* 0x0000220000000800 */
[----:B------:R-:W-:Y:S05]  /*2a40*/  BRA.DIV UR4, `(.L_x_36) ;  /* 0x0000005604507947 */ /* 0x000fea000b800000 */
[--C-:B0-----:R-:W-:Y:S01]  /*2a50*/  IMAD.IADD R10, R74, 0x1, R13.reuse ;  /* 0x000000014a0a7824 */ /* 0x101fe200078e020d */
[----:B------:R-:W-:Y:S01]  /*2a60*/  NOP ;  /* 0x0000000000007918 */ /* 0x000fe20000000000 */
[----:B------:R-:W-:Y:S02]  /*2a70*/  IMAD.IADD R13, R76, 0x1, R13 ;  /* 0x000000014c0d7824 */ /* 0x000fe400078e020d */
[C-C-:B------:R-:W-:Y:S02]  /*2a80*/  IMAD R80, R10.reuse, 0x4, R9.reuse ;  /* 0x000000040a507824 */ /* 0x140fe400078e0209 */
[C---:B------:R-:W-:Y:S02]  /*2a90*/  IMAD R82, R13.reuse, 0x4, R9 ;  /* 0x000000040d527824 */ /* 0x040fe400078e0209 */
[----:B------:R-:W-:Y:S01]  /*2aa0*/  IMAD R9, R10, 0x4, R84 ;  /* 0x000000040a097824 */ /* 0x000fe200078e0254 */
[----:B------:R-:W-:Y:S01]  /*2ab0*/  LEA R10, R13, R84, 0x2 ;  /* 0x000000540d0a7211 */ /* 0x000fe200078e10ff */
[----:B------:R-:W-:-:S02]  /*2ac0*/  IMAD.IADD R11, R73, 0x1, R80 ;  /* 0x00000001490b7824 */ /* 0x000fc400078e0250 */
[----:B------:R-:W-:Y:S01]  /*2ad0*/  IMAD.IADD R13, R73, 0x1, R82 ;  /* 0x00000001490d7824 */ /* 0x000fe200078e0252 */
[----:B------:R0:W-:Y:S04]  /*2ae0*/  STS [R9+0x24200], R0 ;  /* 0x0242000009007388 */ /* 0x0001e80000000800 */
[----:B------:R0:W-:Y:S04]  /*2af0*/  STS [R11], R2 ;  /* 0x000000020b007388 */ /* 0x0001e80000000800 */
[----:B------:R0:W-:Y:S04]  /*2b00*/  STS [R10+0x24200], R3 ;  /* 0x024200030a007388 */ /* 0x0001e80000000800 */
[----:B------:R0:W-:Y:S04]  /*2b10*/  STS [R13], R4 ;  /* 0x000000040d007388 */ /* 0x0001e80000000800 */
[----:B------:R0:W0:Y:S04]  /*2b20*/  LDS R80, [R5+0x25200] ;  /* 0x0252000005507984 */ /* 0x0000280000000800 */
[----:B------:R-:W0:Y:S04]  /*2b30*/  LDS R6, [R6+0x1000] ;  /* 0x0010000006067984 */ /* 0x000e280000000800 */
[----:B------:R-:W0:Y:S04]  /*2b40*/  LDS R7, [R7+0x25200] ;  /* 0x0252000007077984 */ /* 0x000e280000000800 */
[----:B------:R-:W0:Y:S01]  /*2b50*/  LDS R8, [R8+0x1000] ;  /* 0x0010000008087984 */ /* 0x000e220000000800 */
[----:B------:R-:W-:Y:S01]  /*2b60*/  NOP ;  /* 0x0000000000007918 */ /* 0x000fe20000000000 */
.L_x_149:
[----:B0-----:R0:W-:Y:S01]  /*2b70*/  STS [R9+0x25200], R80 ;  /* 0x0252005009007388 */ /* 0x0011e20000000800 */
[----:B------:R-:W-:Y:S05]  /*2b80*/  WARPSYNC.ALL ;  /* 0x0000000000007948 */ /* 0x000fea0003800000 */
[----:B------:R0:W-:Y:S04]  /*2b90*/  STS [R11+0x1000], R6 ;  /* 0x001000060b007388 */ /* 0x0001e80000000800 */
[----:B------:R0:W-:Y:S04]  /*2ba0*/  STS [R10+0x25200], R7 ;  /* 0x025200070a007388 */ /* 0x0001e80000000800 */
[----:B------:R0:W-:Y:S01]  /*2bb0*/  STS [R13+0x1000], R8 ;  /* 0x001000080d007388 */ /* 0x0001e20000000800 */
[----:B------:R-:W-:Y:S01]  /*2bc0*/  UIADD3 UR4, UR6, 0x30, URZ ;  /* 0x0000003006047890 */ /* 0x000fe2000fffe03f */
[----:B--234-:R-:W-:Y:S01]  /*2bd0*/  WARPGROUP.ARRIVE ;  /* 0x00000000000079c5 */ /* 0x01cfe20000000000 */
[----:B------:R-:W-:Y:S01]  /*2be0*/  UMOV UR11, 0xc0000040 ;  /* 0xc0000040000b7882 */ /* 0x000fe20000000000 */
[C---:B------:R-:W-:Y:S01]  /*2bf0*/  ISETP.GT.AND P1, PT, R79.reuse, 0x2, PT ;  /* 0x000000024f00780c */ /* 0x040fe20003f24270 */
[----:B------:R-:W-:-:S03]  /*2c00*/  VIADD R79, R79, 0xffffffff ;  /* 0xffffffff4f4f7836 */ /* 0x000fc60000000000 */
[----:B------:R-:W-:Y:S01]  /*2c10*/  UMOV UR10, UR4 ;  /* 0x00000004000a7c82 */ /* 0x000fe20008000000 */
[----:B------:R-:W-:Y:S01]  /*2c20*/  R2UR UR4, R14 ;  /* 0x000000000e0472ca */ /* 0x000fe200000e0000 */
[----:B------:R-:W-:Y:S03]  /*2c30*/  HGMMA.64x64x8.F32.TF32 R24, R60, gdesc[UR8], R24, gsb0 ;  /* 0x04e000083c187df0 */ /* 0x000fe60008002818 */
[----:B------:R-:W-:-:S04]  /*2c40*/  WARPGROUP.DEPBAR.LE gsb0, 0x0 ;  /* 0x00008000000079c5 */ /* 0x000fc80000010000 */
[----:B------:R-:W-:Y:S07]  /*2c50*/  @P1 BRA `(.L_x_37) ;  /* 0xfffffff400c41947 */ /* 0x000fee000383ffff */
.L_x_28:
[----:B0-----:R-:W0:Y:S01]  /*2c60*/  S2R R0, SR_TID.X ;  /* 0x0000000000007919 */ /* 0x001e220000002100 */
[----:B------:R-:W-:Y:S01]  /*2c70*/  LOP3.LUT R21, R20, R70, R21, 0xfe, !PT ;  /* 0x0000004614157212 */ /* 0x000fe200078efe15 */
[----:B------:R-:W-:Y:S01]  /*2c80*/  IMAD.MOV.U32 R15, RZ, RZ, -0x3fffffc0 ;  /* 0xc0000040ff0f7424 */ /* 0x000fe200078e00ff */
[----:B------:R-:W-:Y:S01]  /*2c90*/  LEA R14, R14, UR7, 0x9 ;  /* 0x000000070e0e7c11 */ /* 0x000fe2000f8e48ff */
[----:B------:R-:W-:-:S03]  /*2ca0*/  IMAD.MOV.U32 R3, RZ, RZ, -0x3fffffc0 ;  /* 0xc0000040ff037424 */ /* 0x000fc600078e00ff */
[C---:B------:R-:W-:Y:S02]  /*2cb0*/  R2UR UR6, R14.reuse ;  /* 0x000000000e0672ca */ /* 0x040fe400000e0000 */
[----:B------:R-:W-:Y:S02]  /*2cc0*/  R2UR UR7, R15 ;  /* 0x000000000f0772ca */ /* 0x000fe400000e0000 */
[----:B------:R-:W-:Y:S01]  /*2cd0*/  IADD3 R2, R14, 0x10, RZ ;  /* 0x000000100e027810 */ /* 0x000fe20007ffe0ff */
[----:B0-----:R-:W-:-:S05]  /*2ce0*/  IMAD.SHL.U32 R0, R0, 0x8, RZ ;  /* 0x0000000800007824 */ /* 0x001fca00078e00ff */
[----:B------:R-:W-:-:S05]  /*2cf0*/  LOP3.LUT R21, R21, 0x18, R0, 0xf8, !PT ;  /* 0x0000001815157812 */ /* 0x000fca00078ef800 */
[----:B------:R-:W-:-:S04]  /*2d00*/  IMAD.IADD R78, R21, 0x1, R78 ;  /* 0x00000001154e7824 */ /* 0x000fc800078e024e */
[----:B------:R-:W-:-:S04]  /*2d10*/  IMAD R78, R78, 0x4, R84 ;  /* 0x000000044e4e7824 */ /* 0x000fc800078e0254 */
[----:B------:R-:W-:Y:S01]  /*2d20*/  IMAD.IADD R73, R73, 0x1, R78 ;  /* 0x0000000149497824 */ /* 0x000fe200078e024e */
        /* <DEDUP_REMOVED lines=9> */
[----:B--2---:R-:W2:Y:S02]  /*2dc0*/  FENCE.VIEW.ASYNC.S ;  /* 0x00000000000073c6 */ /* 0x004ea40000000000 */
[----:B--2---:R-:W-:Y:S06]  /*2dd0*/  BAR.SYNC.DEFER_BLOCKING 0x2, 0x100 ;  /* 0x0084000000007b1d */ /* 0x004fec0000010000 */
[----:B-1----:R-:W-:-:S06]  /*2de0*/  WARPGROUP.ARRIVE ;  /* 0x00000000000079c5 */ /* 0x002fcc0000000000 */
[----:B------:R-:W-:Y:S01]  /*2df0*/  HGMMA.64x64x8.F32.TF32 R24, R64, gdesc[UR4], R24, gsb0 ;  /* 0x04e0000440187df0 */ /* 0x000fe20008002818 */
[----:B------:R-:W-:Y:S02]  /*2e00*/  R2UR UR6, R2 ;  /* 0x00000000020672ca */ /* 0x000fe400000e0000 */
[----:B------:R-:W-:Y:S01]  /*2e10*/  R2UR UR7, R3 ;  /* 0x00000000030772ca */ /* 0x000fe200000e0000 */
[----:B------:R-:W-:Y:S02]  /*2e20*/  WARPGROUP.DEPBAR.LE gsb0, 0x0 ;  /* 0x00008000000079c5 */ /* 0x000fe40000010000 */
[----:B0-----:R-:W-:-:S10]  /*2e30*/  WARPGROUP.ARRIVE ;  /* 0x00000000000079c5 */ /* 0x001fd40000000000 */
[----:B------:R-:W-:Y:S03]  /*2e40*/  HGMMA.64x64x8.F32.TF32 R24, R60, gdesc[UR4], R24, gsb0 ;  /* 0x04e000043c187df0 */ /* 0x000fe60008002818 */
[----:B------:R-:W-:Y:S02]  /*2e50*/  WARPGROUP.DEPBAR.LE gsb0, 0x0 ;  /* 0x00008000000079c5 */ /* 0x000fe40000010000 */
[----:B------:R0:W1:Y:S04]  /*2e60*/  LDS R60, [R78+0x400] ;  /* 0x000400004e3c7984 */ /* 0x0000680000000800 */
[----:B------:R0:W2:Y:S04]  /*2e70*/  LDS R61, [R78+0x800] ;  /* 0x000800004e3d7984 */ /* 0x0000a80000000800 */
[----:B------:R0:W3:Y:S04]  /*2e80*/  LDS R62, [R73+0x400] ;  /* 0x00040000493e7984 */ /* 0x0000e80000000800 */
[----:B------:R0:W4:Y:S01]  /*2e90*/  LDS R63, [R73+0x800] ;  /* 0x00080000493f7984 */ /* 0x0001220000000800 */
[----:B------:R-:W-:Y:S05]  /*2ea0*/  @!P0 BRA `(.L_x_38) ;  /* 0x0000000000048947 */ /* 0x000fea0003800000 */
[----:B------:R-:W-:Y:S01]  /*2eb0*/  BPT.TRAP 0x1 ;  /* 0x000000040000795c */ /* 0x000fe20000300000 */
.L_x_38:
[----:B------:R-:W-:Y:S01]  /*2ec0*/  IMAD R77, R77, 0x8, R84 ;  /* 0x000000084d4d7824 */ /* 0x000fe200078e0254 */
[----:B------:R-:W-:-:S03]  /*2ed0*/  ISETP.GT.U32.AND P1, PT, R16, 0x1, PT ;  /* 0x000000011000780c */ /* 0x000fc60003f24070 */
[----:B------:R-:W-:-:S05]  /*2ee0*/  VIADD R77, R77, 0x48 ;  /* 0x000000484d4d7836 */ /* 0x000fca0000000000 */
[----:B------:R-:W-:-:S04]  /*2ef0*/  PRMT R77, RZ, 0x654, R77 ;  /* 0x00000654ff4d7816 */ /* 0x000fc8000000004d */
[----:B------:R0:W-:Y:S01]  /*2f00*/  SYNCS.ARRIVE.TRANS64.RED.A1T0 RZ, [R77+URZ], RZ ;  /* 0x000000ff4dff79a7 */ /* 0x0001e2000810043f */
[----:B------:R-:W-:Y:S05]  /*2f10*/  @P1 BRA `(.L_x_39) ;  /* 0x0000000000041947 */ /* 0x000fea0003800000 */
[----:B------:R-:W-:Y:S01]  /*2f20*/  BPT.TRAP 0x1 ;  /* 0x000000040000795c */ /* 0x000fe20000300000 */
.L_x_39:
[C---:B------:R-:W-:Y:S01]  /*2f30*/  VIADD R2, R14.reuse, 0x20 ;  /* 0x000000200e027836 */ /* 0x040fe20000000000 */
[----:B-1234-:R-:W-:Y:S01]  /*2f40*/  WARPGROUP.ARRIVE ;  /* 0x00000000000079c5 */ /* 0x01efe20000000000 */
[----:B------:R-:W-:Y:S02]  /*2f50*/  IMAD.MOV.U32 R3, RZ, RZ, -0x3fffffc0 ;  /* 0xc0000040ff037424 */ /* 0x000fe400078e00ff */
[----:B------:R-:W-:Y:S01]  /*2f60*/  VIADD R14, R14, 0x30 ;  /* 0x000000300e0e7836 */ /* 0x000fe20000000000 */
[----:B------:R-:W-:Y:S01]  /*2f70*/  R2UR UR6, R2 ;  /* 0x00000000020672ca */ /* 0x000fe200000e0000 */
[----:B------:R-:W-:Y:S01]  /*2f80*/  IMAD.MOV.U32 R15, RZ, RZ, -0x3fffffc0 ;  /* 0xc0000040ff0f7424 */ /* 0x000fe200078e00ff */
[----:B------:R-:W-:-:S13]  /*2f90*/  R2UR UR7, R3 ;  /* 0x00000000030772ca */ /* 0x000fda00000e0000 */
[----:B------:R-:W-:Y:S01]  /*2fa0*/  HGMMA.64x64x8.F32.TF32 R24, R60, gdesc[UR4], R24, gsb0 ;  /* 0x04e000043c187df0 */ /* 0x000fe20008002818 */
[----:B------:R-:W-:Y:S02]  /*2fb0*/  R2UR UR6, R14 ;  /* 0x000000000e0672ca */ /* 0x000fe400000e0000 */
[----:B------:R-:W-:Y:S01]  /*2fc0*/  R2UR UR7, R15 ;  /* 0x000000000f0772ca */ /* 0x000fe200000e0000 */
[----:B------:R-:W-:Y:S02]  /*2fd0*/  WARPGROUP.DEPBAR.LE gsb0, 0x0 ;  /* 0x00008000000079c5 */ /* 0x000fe40000010000 */
[----:B------:R-:W-:Y:S04]  /*2fe0*/  LDS R60, [R78+0x500] ;  /* 0x000500004e3c7984 */ /* 0x000fe80000000800 */
[----:B------:R-:W-:Y:S04]  /*2ff0*/  LDS R61, [R78+0x900] ;  /* 0x000900004e3d7984 */ /* 0x000fe80000000800 */
[----:B------:R-:W-:Y:S04]  /*3000*/  LDS R62, [R73+0x500] ;  /* 0x00050000493e7984 */ /* 0x000fe80000000800 */
[----:B------:R-:W1:Y:S02]  /*3010*/  LDS R63, [R73+0x900] ;  /* 0x00090000493f7984 */ /* 0x000e640000000800 */
[----:B-1----:R-:W-:-:S06]  /*3020*/  WARPGROUP.ARRIVE ;  /* 0x00000000000079c5 */ /* 0x002fcc0000000000 */
[----:B------:R-:W-:Y:S03]  /*3030*/  HGMMA.64x64x8.F32.TF32 R24, R60, gdesc[UR4], R24, gsb0 ;  /* 0x04e000043c187df0 */ /* 0x000fe60008002818 */
[----:B------:R-:W-:Y:S02]  /*3040*/  WARPGROUP.DEPBAR.LE gsb0, 0x0 ;  /* 0x00008000000079c5 */ /* 0x000fe40000010000 */
.L_x_24:
[----:B------:R-:W-:Y:S05]  /*3050*/  @!P0 BRA `(.L_x_40) ;  /* 0x0000000000048947 */ /* 0x000fea0003800000 */
[----:B------:R-:W-:Y:S01]  /*3060*/  BPT.TRAP 0x1 ;  /* 0x000000040000795c */ /* 0x000fe20000300000 */
.L_x_40:
[----:B------:R-:W1:Y:S01]  /*3070*/  S2UR UR7, SR_CgaCtaId ;  /* 0x00000000000779c3 */ /* 0x000e620000008800 */
[----:B------:R-:W-:Y:S01]  /*3080*/  UIADD3 UR39, UR40, UR39, URZ ;  /* 0x0000002728277290 */ /* 0x000fe2000fffe03f */
[----:B------:R-:W-:-:S03]  /*3090*/  ISETP.GT.U32.AND P0, PT, R16, 0x1, PT ;  /* 0x000000011000780c */ /* 0x000fc60003f04070 */
[----:B------:R-:W-:-:S04]  /*30a0*/  UIADD3 UR6, UR39, -0x1, URZ ;  /* 0xffffffff27067890 */ /* 0x000fc8000fffe03f */
[----:B------:R-:W-:-:S04]  /*30b0*/  UIMAD.WIDE.U32 UR4, UR6, 0x38e38e39, URZ ;  /* 0x38e38e39060478a5 */ /* 0x000fc8000f8e003f */
[----:B------:R-:W-:-:S03]  /*30c0*/  USHF.R.U32.HI UR4, URZ, 0x1, UR5 ;  /* 0x000000013f047899 */ /* 0x000fc60008011605 */
[----:B------:R-:W-:Y:S01]  /*30d0*/  UMOV UR5, 0x400 ;  /* 0x0000040000057882 */ /* 0x000fe20000000000 */
[----:B------:R-:W-:Y:S02]  /*30e0*/  UIMAD UR6, UR4, -0x9, UR6 ;  /* 0xfffffff7040678a4 */ /* 0x000fe4000f8e0206 */
[----:B-1----:R-:W-:-:S04]  /*30f0*/  ULEA UR5, UR7, UR5, 0x18 ;  /* 0x0000000507057291 */ /* 0x002fc8000f8ec03f */
[----:B------:R-:W-:-:S04]  /*3100*/  ULEA UR6, UR6, UR5, 0x3 ;  /* 0x0000000506067291 */ /* 0x000fc8000f8e183f */
[----:B------:R-:W-:-:S04]  /*3110*/  UIADD3 UR6, UR6, 0x48, URZ ;  /* 0x0000004806067890 */ /* 0x000fc8000fffe03f */
[----:B------:R-:W-:-:S09]  /*3120*/  UPRMT UR6, URZ, 0x654, UR6 ;  /* 0x000006543f067896 */ /* 0x000fd20008000006 */
[----:B------:R-:W-:Y:S01]  /*3130*/  SYNCS.ARRIVE.TRANS64.RED.A1T0 RZ, [UR6], RZ ;  /* 0x000000ffffff79a7 */ /* 0x000fe20008100406 */
[----:B------:R-:W-:Y:S05]  /*3140*/  @P0 BRA `(.L_x_41) ;  /* 0x0000000000040947 */ /* 0x000fea0003800000 */
[----:B------:R-:W-:Y:S01]  /*3150*/  BPT.TRAP 0x1 ;  /* 0x000000040000795c */ /* 0x000fe20000300000 */
.L_x_41:
[----:B------:R-:W1:Y:S01]  /*3160*/  S2R R6, SR_TID.X ;  /* 0x0000000000067919 */ /* 0x000e620000002100 */
[----:B------:R-:W2:Y:S01]  /*3170*/  LDC R4, c[0x0][0x288] ;  /* 0x0000a200ff047b82 */ /* 0x000ea20000000800 */
[----:B------:R-:W-:Y:S01]  /*3180*/  LOP3.LUT R12, R12, 0x7, RZ, 0xc0, !PT ;  /* 0x000000070c0c7812 */ /* 0x000fe200078ec0ff */
[----:B------:R-:W-:Y:S01]  /*3190*/  IMAD.SHL.U32 R13, R58, 0x80, RZ ;  /* 0x000000803a0d7824 */ /* 0x000fe200078e00ff */
[----:B------:R-:W-:Y:S01]  /*31a0*/  LOP3.LUT R0, R22, 0x1, RZ, 0xc0, !PT ;  /* 0x0000000116007812 */ /* 0x000fe200078ec0ff */
[----:B------:R-:W-:Y:S01]  /*31b0*/  UISETP.GT.U32.AND UP0, UPT, UR39, 0x8, UPT ;  /* 0x000000082700788c */ /* 0x000fe2000bf04070 */
[----:B------:R-:W-:Y:S01]  /*31c0*/  SHF.L.U32 R59, R59, 0x6, RZ ;  /* 0x000000063b3b7819 */ /* 0x000fe200000006ff */
[----:B------:R-:W-:Y:S01]  /*31d0*/  ULDC UR7, c[0x0][0x284] ;  /* 0x0000a10000077ab9 */ /* 0x000fe20000000800 */
[----:B------:R-:W-:Y:S01]  /*31e0*/  UISETP.GE.U32.AND UP1, UPT, UR40, 0x9, UPT ;  /* 0x000000092800788c */ /* 0x000fe2000bf26070 */
[----:B------:R-:W-:Y:S01]  /*31f0*/  IMAD.SHL.U32 R3, R0, 0x40, RZ ;  /* 0x0000004000037824 */ /* 0x000fe200078e00ff */
[----:B------:R-:W-:Y:S01]  /*3200*/  UISETP.LT.U32.AND UP0, UPT, UR40, 0x9, UP0 ;  /* 0x000000092800788c */ /* 0x000fe20008701070 */
[----:B------:R-:W-:Y:S01]  /*3210*/  SHF.R.S32.HI R63, RZ, 0x1f, R23 ;  /* 0x0000001fff3f7819 */ /* 0x000fe20000011417 */
[----:B------:R-:W-:Y:S01]  /*3220*/  UIMAD.WIDE.U32 UR4, UR39, 0x38e38e39, URZ ;  /* 0x38e38e39270478a5 */ /* 0x000fe2000f8e003f */
[----:B------:R-:W-:Y:S01]  /*3230*/  IMAD.WIDE R8, R58, 0x80, RZ ;  /* 0x000000803a087825 */ /* 0x000fe200078e02ff */
[----:B------:R-:W-:Y:S01]  /*3240*/  ULDC.64 UR8, c[0x0][0x5d0] ;  /* 0x0001740000087ab9 */ /* 0x000fe20000000a00 */
[----:B------:R-:W-:Y:S01]  /*3250*/  USEL UR6, URZ, 0x1, !UP0 ;  /* 0x000000013f067887 */ /* 0x000fe2000c000000 */
[----:B------:R-:W-:Y:S01]  /*3260*/  LOP3.LUT R3, R3, 0x40, R12, 0xe2, !PT ;  /* 0x0000004003037812 */ /* 0x000fe200078ee20c */
[----:B------:R-:W-:Y:S01]  /*3270*/  USHF.R.U32.HI UR4, URZ, 0x1, UR5 ;  /* 0x000000013f047899 */ /* 0x000fe20008011605 */
[----:B------:R-:W-:Y:S01]  /*3280*/  IMAD.MOV.U32 R58, RZ, RZ, -0x1 ;  /* 0xffffffffff3a7424 */ /* 0x000fe200078e00ff */
[----:B------:R-:W-:-:S02]  /*3290*/  ULOP3.LUT UR38, UR38, UR6, URZ, 0x3c, !UPT ;  /* 0x0000000626267292 */ /* 0x000fc4000f8e3c3f */
[----:B------:R-:W-:Y:S02]  /*32a0*/  UIMAD UR39, UR4, -0x9, UR39 ;  /* 0xfffffff7042778a4 */ /* 0x000fe4000f8e0227 */
[----:B------:R-:W-:Y:S01]  /*32b0*/  @UP1 ULOP3.LUT UR38, UR38, 0x1, UR4, 0x78, !UPT ;  /* 0x0000000126261892 */ /* 0x000fe2000f8e7804 */
[----:B--2---:R-:W-:-:S04]  /*32c0*/  ISETP.GE.AND P0, PT, R59, R4, PT ;  /* 0x000000043b00720c */ /* 0x004fc80003f06270 */
[----:B------:R-:W-:Y:S02]  /*32d0*/  ISETP.GE.OR P0, PT, R13, UR7, P0 ;  /* 0x000000070d007c0c */ /* 0x000fe40008706670 */
[----:B-1----:R-:W-:-:S04]  /*32e0*/  LOP3.LUT R2, R6, 0x60, RZ, 0xc0, !PT ;  /* 0x0000006006027812 */ /* 0x002fc800078ec0ff */
[----:B------:R-:W-:-:S04]  /*32f0*/  SHF.R.U32.HI R11, RZ, 0x1, R2 ;  /* 0x00000001ff0b7819 */ /* 0x000fc80000011602 */
[----:B------:R-:W-:Y:S02]  /*3300*/  IADD3 R5, RZ, -R11, -R12 ;  /* 0x8000000bff057210 */ /* 0x000fe40007ffe80c */
[----:B------:R-:W-:-:S03]  /*3310*/  LOP3.LUT R69, R8, R3, R11, 0xfe, !PT ;  /* 0x0000000308457212 */ /* 0x000fc600078efe0b */
[----:B------:R-:W-:Y:S01]  /*3320*/  IMAD R0, R0, -0x40, R5 ;  /* 0xffffffc000007824 */ /* 0x000fe200078e0205 */
[C---:B------:R-:W-:Y:S01]  /*3330*/  LOP3.LUT R5, R6.reuse, 0x3, RZ, 0xc0, !PT ;  /* 0x0000000306057812 */ /* 0x040fe200078ec0ff */
[----:B------:R-:W-:-:S03]  /*3340*/  IMAD.SHL.U32 R6, R6, 0x2, RZ ;  /* 0x0000000206067824 */ /* 0x000fc600078e00ff */
[----:B------:R-:W-:Y:S01]  /*3350*/  IADD3 R0, -R13, UR7, R0 ;  /* 0x000000070d007c10 */ /* 0x000fe2000fffe100 */
[----:B------:R-:W-:Y:S01]  /*3360*/  IMAD R2, R5, -0x2, R4 ;  /* 0xfffffffe05027824 */ /* 0x000fe200078e0204 */
[----:B------:R-:W-:Y:S01]  /*3370*/  LOP3.LUT R6, R59, 0x6, R6, 0xf8, !PT ;  /* 0x000000063b067812 */ /* 0x000fe200078ef806 */
[----:B------:R-:W-:Y:S02]  /*3380*/  IMAD R4, R63, UR8, RZ ;  /* 0x000000083f047c24 */ /* 0x000fe4000f8e02ff */
[----:B------:R-:W-:Y:S01]  /*3390*/  IMAD.IADD R2, R2, 0x1, -R59 ;  /* 0x0000000102027824 */ /* 0x000fe200078e0a3b */
[----:B------:R-:W-:Y:S01]  /*33a0*/  SHF.R.S32.HI R7, RZ, 0x1f, R6 ;  /* 0x0000001fff077819 */ /* 0x000fe20000011406 */
[C---:B------:R-:W-:Y:S02]  /*33b0*/  IMAD R15, R23.reuse, UR9, R4 ;  /* 0x00000009170f7c24 */ /* 0x040fe4000f8e0204 */
[----:B------:R-:W-:-:S04]  /*33c0*/  IMAD.WIDE.U32 R4, R23, UR8, R6 ;  /* 0x0000000817047c25 */ /* 0x000fc8000f8e0006 */
[----:B------:R-:W-:Y:S01]  /*33d0*/  IMAD.IADD R5, R5, 0x1, R15 ;  /* 0x0000000105057824 */ /* 0x000fe200078e020f */
[----:B------:R-:W-:Y:S06]  /*33e0*/  @P0 BRA `(.L_x_42) ;  /* 0x0000001c00080947 */ /* 0x000fec0003800000 */
[----:B------:R-:W1:Y:S01]  /*33f0*/  LDC.64 R64, c[0x0][0x5c8] ;  /* 0x00017200ff407b82 */ /* 0x000e620000000a00 */
[----:B-----5:R-:W-:Y:S01]  /*3400*/  FSETP.NEU.AND P1, PT, R57, RZ, PT ;  /* 0x000000ff3900720b */ /* 0x020fe20003f2d000 */
[----:B------:R-:W-:Y:S01]  /*3410*/  BSSY B0, `(.L_x_42) ;  /* 0x00001bf000007945 */ /* 0x000fe20003800000 */
[----:B------:R-:W-:-:S04]  /*3420*/  ISETP.GT.AND P0, PT, R2, RZ, PT ;  /* 0x000000ff0200720c */ /* 0x000fc80003f04270 */
[----:B------:R-:W-:Y:S01]  /*3430*/  ISETP.GT.AND P4, PT, R0, RZ, P0 ;  /* 0x000000ff0000720c */ /* 0x000fe20000784270 */
[-C--:B-1----:R-:W-:Y:S02]  /*3440*/  IMAD R10, R9, R64.reuse, RZ ;  /* 0x00000040090a7224 */ /* 0x082fe400078e02ff */
[----:B------:R-:W-:-:S04]  /*3450*/  IMAD.WIDE.U32 R20, R69, R64, R4 ;  /* 0x0000004045147225 */ /* 0x000fc800078e0004 */
[----:B------:R-:W-:-:S04]  /*3460*/  IMAD R3, R69, R65, R10 ;  /* 0x0000004145037224 */ /* 0x000fc800078e020a */
[----:B0-----:R-:W-:Y:S01]  /*3470*/  IMAD.IADD R73, R21, 0x1, R3 ;  /* 0x0000000115497824 */ /* 0x001fe200078e0203 */
[----:B------:R-:W-:Y:S06]  /*3480*/  @!P1 BRA `(.L_x_43) ;  /* 0x0000001000dc9947 */ /* 0x000fec0003800000 */
[----:B------:R-:W0:Y:S01]  /*3490*/  LDC.64 R66, c[0x0][0x5b8] ;  /* 0x00016e00ff427b82 */ /* 0x000e220000000a00 */
[----:B------:R-:W-:-:S07]  /*34a0*/  ULDC.64 UR4, c[0x0][0x5c0] ;  /* 0x0001700000047ab9 */ /* 0x000fce0000000a00 */
[----:B------:R-:W1:Y:S08]  /*34b0*/  LDC.64 R60, c[0x0][0x5b0] ;  /* 0x00016c00ff3c7b82 */ /* 0x000e700000000a00 */
[----:B------:R-:W2:Y:S01]  /*34c0*/  LDC.64 R70, c[0x0][0x5a8] ;  /* 0x00016a00ff467b82 */ /* 0x000ea20000000a00 */
[-C--:B0-----:R-:W-:Y:S02]  /*34d0*/  IMAD R4, R63, R66.reuse, RZ ;  /* 0x000000423f047224 */ /* 0x081fe400078e02ff */
[----:B------:R-:W-:-:S04]  /*34e0*/  IMAD.WIDE.U32 R10, R23, R66, R6 ;  /* 0x00000042170a7225 */ /* 0x000fc800078e0006 */
[----:B------:R-:W-:Y:S02]  /*34f0*/  IMAD R21, R23, R67, R4 ;  /* 0x0000004317157224 */ /* 0x000fe400078e0204 */
[-C--:B-1----:R-:W-:Y:S02]  /*3500*/  IMAD R8, R9, R60.reuse, RZ ;  /* 0x0000003c09087224 */ /* 0x082fe400078e02ff */
[----:B------:R-:W-:Y:S02]  /*3510*/  IMAD.IADD R11, R11, 0x1, R21 ;  /* 0x000000010b0b7824 */ /* 0x000fe400078e0215 */
[C---:B------:R-:W-:Y:S02]  /*3520*/  IMAD R59, R69.reuse, R61, R8 ;  /* 0x0000003d453b7224 */ /* 0x040fe400078e0208 */
[----:B------:R-:W-:-:S04]  /*3530*/  IMAD.WIDE.U32 R4, R69, R60, R10 ;  /* 0x0000003c45047225 */ /* 0x000fc800078e000a */
[----:B------:R-:W-:Y:S01]  /*3540*/  IMAD.IADD R3, R5, 0x1, R59 ;  /* 0x0000000105037824 */ /* 0x000fe200078e023b */
[----:B--2---:R-:W-:-:S04]  /*3550*/  LEA R12, P1, R4, R70, 0x2 ;  /* 0x00000046040c7211 */ /* 0x004fc800078210ff */
[----:B------:R-:W-:-:S05]  /*3560*/  LEA.HI.X R13, R4, R71, R3, 0x2, P1 ;  /* 0x00000047040d7211 */ /* 0x000fca00008f1403 */
[----:B------:R-:W2:Y:S01]  /*3570*/  @P4 LDG.E.LTC128B R62, desc[UR36][R12.64] ;  /* 0x000000240c3e4981 */ /* 0x000ea2000c1e1920 */
[----:B------:R-:W-:Y:S01]  /*3580*/  IMAD.WIDE.U32 R4, R69, R60, R6 ;  /* 0x0000003c45047225 */ /* 0x000fe200078e0006 */
[----:B------:R-:W-:Y:S01]  /*3590*/  SHF.L.U64.HI R9, R60, 0x3, R61 ;  /* 0x000000033c097819 */ /* 0x000fe2000001023d */
[----:B------:R-:W-:Y:S01]  /*35a0*/  BSSY B1, `(.L_x_44) ;  /* 0x0000016000017945 */ /* 0x000fe20003800000 */
[----:B------:R-:W-:Y:S01]  /*35b0*/  ISETP.GT.AND P0, PT, R0, 0x8, P0 ;  /* 0x000000080000780c */ /* 0x000fe20000704270 */
[----:B------:R-:W-:Y:S01]  /*35c0*/  IMAD.SHL.U32 R8, R60, 0x8, RZ ;  /* 0x000000083c087824 */ /* 0x000fe200078e00ff */
[----:B------:R-:W-:-:S03]  /*35d0*/  IADD3 R5, R59, R5, RZ ;  /* 0x000000053b057210 */ /* 0x000fc60007ffe0ff */
[----:B------:R-:W-:Y:S01]  /*35e0*/  IMAD.WIDE.U32 R60, R69, R60, R8 ;  /* 0x0000003c453c7225 */ /* 0x000fe200078e0008 */
[----:B------:R-:W-:-:S03]  /*35f0*/  LEA R8, P1, R20, UR4, 0x2 ;  /* 0x0000000414087c11 */ /* 0x000fc6000f8210ff */
[----:B------:R-:W-:Y:S01]  /*3600*/  IMAD.WIDE.U32 R14, R23, R66, R4 ;  /* 0x00000042170e7225 */ /* 0x000fe200078e0004 */
[----:B------:R-:W-:Y:S02]  /*3610*/  LEA.HI.X R9, R20, UR5, R73, 0x2, P1 ;  /* 0x0000000514097c11 */ /* 0x000fe400088f1449 */
[----:B------:R-:W-:Y:S01]  /*3620*/  ISETP.GT.AND P1, PT, R2, 0x1, PT ;  /* 0x000000010200780c */ /* 0x000fe20003f24270 */
[----:B------:R-:W-:Y:S01]  /*3630*/  IMAD.IADD R5, R21, 0x1, R15 ;  /* 0x0000000115057824 */ /* 0x000fe200078e020f */
[----:B------:R-:W-:Y:S01]  /*3640*/  LEA R4, P3, R14, R70, 0x2 ;  /* 0x000000460e047211 */ /* 0x000fe200078610ff */
[----:B------:R-:W-:-:S03]  /*3650*/  IMAD.IADD R59, R59, 0x1, R61 ;  /* 0x000000013b3b7824 */ /* 0x000fc600078e023d */
[----:B------:R-:W-:Y:S01]  /*3660*/  LEA.HI.X R5, R14, R71, R5, 0x2, P3 ;  /* 0x000000470e057211 */ /* 0x000fe200018f1405 */
[----:B--2---:R-:W-:-:S04]  /*3670*/  FMUL R3, R62, R57 ;  /* 0x000000393e037220 */ /* 0x004fc80000400000 */
[----:B------:R-:W-:Y:S01]  /*3680*/  FFMA R15, R24, R56, R3 ;  /* 0x00000038180f7223 */ /* 0x000fe20000000003 */
[----:B------:R-:W-:-:S04]  /*3690*/  IADD3 R3, P2, R10, R60, RZ ;  /* 0x0000003c0a037210 */ /* 0x000fc80007f5e0ff */
[----:B------:R0:W-:Y:S01]  /*36a0*/  @P4 STG.E desc[UR36][R8.64], R15 ;  /* 0x0000000f08004986 */ /* 0x0001e2000c101924 */
[----:B------:R-:W-:Y:S01]  /*36b0*/  ISETP.GT.AND P4, PT, R0, RZ, P1 ;  /* 0x000000ff0000720c */ /* 0x000fe20000f84270 */
[----:B------:R-:W-:Y:S01]  /*36c0*/  IMAD.X R14, R59, 0x1, R11, P2 ;  /* 0x000000013b0e7824 */ /* 0x000fe200010e060b */
[----:B------:R-:W-:-:S11]  /*36d0*/  LEA R12, P3, R3, R70, 0x2 ;  /* 0x00000046030c7211 */ /* 0x000fd600078610ff */
[----:B0-----:R-:W-:Y:S05]  /*36e0*/  @!P4 BRA `(.L_x_45) ;  /* 0x000000000004c947 */ /* 0x001fea0003800000 */
[----:B------:R0:W5:Y:S02]  /*36f0*/  LDG.E.LTC128B R62, desc[UR36][R4.64+0x4] ;  /* 0x00000424043e7981 */ /* 0x000164000c1e1920 */
.L_x_45:
[----:B------:R-:W-:Y:S05]  /*3700*/  BSYNC B1 ;  /* 0x0000000000017941 */ /* 0x000fea0003800000 */
.L_x_44:
[----:B-----5:R-:W-:Y:S01]  /*3710*/  FMUL R10, R62, R57 ;  /* 0x000000393e0a7220 */ /* 0x020fe20000400000 */
[----:B------:R-:W-:-:S03]  /*3720*/  LEA.HI.X R13, R3, R71, R14, 0x2, P3 ;  /* 0x00000047030d7211 */ /* 0x000fc600018f140e */
[----:B------:R-:W-:-:S05]  /*3730*/  FFMA R25, R25, R56, R10 ;  /* 0x0000003819197223 */ /* 0x000fca000000000a */
[----:B------:R1:W-:Y:S04]  /*3740*/  @P4 STG.E desc[UR36][R8.64+0x4], R25 ;  /* 0x0000041908004986 */ /* 0x0003e8000c101924 */
[----:B------:R-:W2:Y:S01]  /*3750*/  @P0 LDG.E.LTC128B R62, desc[UR36][R12.64] ;  /* 0x000000240c3e0981 */ /* 0x000ea2000c1e1920 */
[C---:B------:R-:W-:Y:S01]  /*3760*/  SHF.L.U64.HI R11, R64.reuse, 0x5, R65 ;  /* 0x00000005400b7819 */ /* 0x040fe20000010241 */
[----:B------:R-:W-:Y:S01]  /*3770*/  BSSY B1, `(.L_x_46) ;  /* 0x0000010000017945 */ /* 0x000fe20003800000 */
[----:B------:R-:W-:Y:S02]  /*3780*/  LEA R10, P3, R64, R8, 0x5 ;  /* 0x00000008400a7211 */ /* 0x000fe400078628ff */
[----:B------:R-:W-:Y:S02]  /*3790*/  IADD3 R14, P2, R6, R60, RZ ;  /* 0x0000003c060e7210 */ /* 0x000fe40007f5e0ff */
[----:B------:R-:W-:Y:S01]  /*37a0*/  ISETP.GT.AND P1, PT, R0, 0x8, P1 ;  /* 0x000000080000780c */ /* 0x000fe20000f24270 */
[----:B------:R-:W-:-:S02]  /*37b0*/  IMAD.X R11, R11, 0x1, R9, P3 ;  /* 0x000000010b0b7824 */ /* 0x000fc400018e0609 */
[----:B------:R-:W-:Y:S01]  /*37c0*/  IMAD.X R15, R7, 0x1, R59, P2 ;  /* 0x00000001070f7824 */ /* 0x000fe200010e063b */
[----:B------:R-:W-:Y:S01]  /*37d0*/  ISETP.GT.AND P2, PT, R2, 0x8, PT ;  /* 0x000000080200780c */ /* 0x000fe20003f44270 */
[----:B------:R-:W-:-:S04]  /*37e0*/  IMAD.WIDE.U32 R14, R23, R66, R14 ;  /* 0x00000042170e7225 */ /* 0x000fc800078e000e */
[----:B------:R-:W-:Y:S01]  /*37f0*/  IMAD.IADD R7, R21, 0x1, R15 ;  /* 0x0000000115077824 */ /* 0x000fe200078e020f */
[----:B------:R-:W-:-:S04]  /*3800*/  LEA R6, P4, R14, R70, 0x2 ;  /* 0x000000460e067211 */ /* 0x000fc800078810ff */
[----:B------:R-:W-:Y:S01]  /*3810*/  LEA.HI.X R7, R14, R71, R7, 0x2, P4 ;  /* 0x000000470e077211 */ /* 0x000fe200020f1407 */
[----:B--2---:R-:W-:-:S04]  /*3820*/  FMUL R3, R62, R57 ;  /* 0x000000393e037220 */ /* 0x004fc80000400000 */
[----:B------:R-:W-:-:S05]  /*3830*/  FFMA R3, R26, R56, R3 ;  /* 0x000000381a037223 */ /* 0x000fca0000000003 */
[----:B------:R1:W-:Y:S01]  /*3840*/  @P0 STG.E desc[UR36][R10.64], R3 ;  /* 0x000000030a000986 */ /* 0x0003e2000c101924 */
[----:B------:R-:W-:Y:S05]  /*3850*/  @!P1 BRA `(.L_x_47) ;  /* 0x0000000000049947 */ /* 0x000fea0003800000 */
[----:B------:R2:W5:Y:S02]  /*3860*/  LDG.E.LTC128B R62, desc[UR36][R6.64+0x4] ;  /* 0x00000424063e7981 */ /* 0x000564000c1e1920 */
.L_x_47:
[----:B------:R-:W-:Y:S05]  /*3870*/  BSYNC B1 ;  /* 0x0000000000017941 */ /* 0x000fea0003800000 */
.L_x_46:
[----:B-----5:R-:W-:Y:S01]  /*3880*/  FMUL R12, R62, R57 ;  /* 0x000000393e0c7220 */ /* 0x020fe20000400000 */
[----:B------:R-:W-:Y:S01]  /*3890*/  ISETP.GT.AND P3, PT, R0, RZ, P2 ;  /* 0x000000ff0000720c */ /* 0x000fe20001764270 */
[----:B------:R-:W-:Y:S01]  /*38a0*/  BSSY B1, `(.L_x_48) ;  /* 0x0000006000017945 */ /* 0x000fe20003800000 */
[----:B------:R-:W-:Y:S01]  /*38b0*/  ISETP.GT.AND P0, PT, R2, 0x9, PT ;  /* 0x000000090200780c */ /* 0x000fe20003f04270 */
[----:B------:R-:W-:-:S05]  /*38c0*/  FFMA R27, R27, R56, R12 ;  /* 0x000000381b1b7223 */ /* 0x000fca000000000c */
[----:B------:R3:W-:Y:S05]  /*38d0*/  @P1 STG.E desc[UR36][R10.64+0x4], R27 ;  /* 0x0000041b0a001986 */ /* 0x0007ea000c101924 */
[----:B------:R-:W-:Y:S05]  /*38e0*/  @!P3 BRA `(.L_x_49) ;  /* 0x000000000004b947 */ /* 0x000fea0003800000 */
[----:B------:R4:W5:Y:S02]  /*38f0*/  LDG.E.LTC128B R62, desc[UR36][R4.64+0x20] ;  /* 0x00002024043e7981 */ /* 0x000964000c1e1920 */
.L_x_49:
[----:B------:R-:W-:Y:S05]  /*3900*/  BSYNC B1 ;  /* 0x0000000000017941 */ /* 0x000fea0003800000 */
.L_x_48:
[----:B-1---5:R-:W-:Y:S01]  /*3910*/  FMUL R3, R62, R57 ;  /* 0x000000393e037220 */ /* 0x022fe20000400000 */
[----:B------:R-:W-:Y:S01]  /*3920*/  ISETP.GT.AND P1, PT, R0, RZ, P0 ;  /* 0x000000ff0000720c */ /* 0x000fe20000724270 */
[----:B------:R-:W-:Y:S02]  /*3930*/  BSSY B1, `(.L_x_50) ;  /* 0x0000005000017945 */ /* 0x000fe40003800000 */
[----:B------:R-:W-:-:S05]  /*3940*/  FFMA R3, R28, R56, R3 ;  /* 0x000000381c037223 */ /* 0x000fca0000000003 */
[----:B------:R1:W-:Y:S05]  /*3950*/  @P3 STG.E desc[UR36][R8.64+0x20], R3 ;  /* 0x0000200308003986 */ /* 0x0003ea000c101924 */
[----:B------:R-:W-:Y:S05]  /*3960*/  @!P1 BRA `(.L_x_51) ;  /* 0x0000000000049947 */ /* 0x000fea0003800000 */
[----:B------:R0:W5:Y:S02]  /*3970*/  LDG.E.LTC128B R62, desc[UR36][R4.64+0x24] ;  /* 0x00002424043e7981 */ /* 0x000164000c1e1920 */
.L_x_51:
[----:B------:R-:W-:Y:S05]  /*3980*/  BSYNC B1 ;  /* 0x0000000000017941 */ /* 0x000fea0003800000 */
.L_x_50:
[----:B-----5:R-:W-:Y:S01]  /*3990*/  FMUL R12, R62, R57 ;  /* 0x000000393e0c7220 */ /* 0x020fe20000400000 */
[----:B------:R-:W-:Y:S01]  /*39a0*/  ISETP.GT.AND P2, PT, R0, 0x8, P2 ;  /* 0x000000080000780c */ /* 0x000fe20001744270 */
[----:B------:R-:W-:Y:S02]  /*39b0*/  BSSY B1, `(.L_x_52) ;  /* 0x0000005000017945 */ /* 0x000fe40003800000 */
[----:B------:R-:W-:-:S05]  /*39c0*/  FFMA R29, R29, R56, R12 ;  /* 0x000000381d1d7223 */ /* 0x000fca000000000c */
[----:B------:R0:W-:Y:S05]  /*39d0*/  @P1 STG.E desc[UR36][R8.64+0x24], R29 ;  /* 0x0000241d08001986 */ /* 0x0001ea000c101924 */
[----:B------:R-:W-:Y:S05]  /*39e0*/  @!P2 BRA `(.L_x_53) ;  /* 0x000000000004a947 */ /* 0x000fea0003800000 */
[----:B------:R0:W5:Y:S02]  /*39f0*/  LDG.E.LTC128B R62, desc[UR36][R6.64+0x20] ;  /* 0x00002024063e7981 */ /* 0x000164000c1e1920 */
.L_x_53:
[----:B------:R-:W-:Y:S05]  /*3a00*/  BSYNC B1 ;  /* 0x0000000000017941 */ /* 0x000fea0003800000 */
.L_x_52:
[----:B-1---5:R-:W-:Y:S01]  /*3a10*/  FMUL R3, R62, R57 ;  /* 0x000000393e037220 */ /* 0x022fe20000400000 */
[----:B------:R-:W-:Y:S01]  /*3a20*/  ISETP.GT.AND P0, PT, R0, 0x8, P0 ;  /* 0x000000080000780c */ /* 0x000fe20000704270 */
[----:B------:R-:W-:Y:S01]  /*3a30*/  BSSY B1, `(.L_x_54) ;  /* 0x0000006000017945 */ /* 0x000fe20003800000 */
[----:B------:R-:W-:Y:S01]  /*3a40*/  ISETP.GT.AND P1, PT, R2, 0x10, PT ;  /* 0x000000100200780c */ /* 0x000fe20003f24270 */
[----:B------:R-:W-:-:S05]  /*3a50*/  FFMA R3, R30, R56, R3 ;  /* 0x000000381e037223 */ /* 0x000fca0000000003 */
[----:B------:R1:W-:Y:S05]  /*3a60*/  @P2 STG.E desc[UR36][R10.64+0x20], R3 ;  /* 0x000020030a002986 */ /* 0x0003ea000c101924 */
[----:B------:R-:W-:Y:S05]  /*3a70*/  @!P0 BRA `(.L_x_55) ;  /* 0x0000000000048947 */ /* 0x000fea0003800000 */
[----:B------:R0:W5:Y:S02]  /*3a80*/  LDG.E.LTC128B R62, desc[UR36][R6.64+0x24] ;  /* 0x00002424063e7981 */ /* 0x000164000c1e1920 */
.L_x_55:
[----:B------:R-:W-:Y:S05]  /*3a90*/  BSYNC B1 ;  /* 0x0000000000017941 */ /* 0x000fea0003800000 */
.L_x_54:
        /* <DEDUP_REMOVED lines=8> */
.L_x_57:
[----:B------:R-:W-:Y:S05]  /*3b20*/  BSYNC B1 ;  /* 0x0000000000017941 */ /* 0x000fea0003800000 */
.L_x_56:
[----:B-1---5:R-:W-:Y:S01]  /*3b30*/  FMUL R3, R62, R57 ;  /* 0x000000393e037220 */ /* 0x022fe20000400000 */
[----:B------:R-:W-:Y:S01]  /*3b40*/  ISETP.GT.AND P0, PT, R0, RZ, P2 ;  /* 0x000000ff0000720c */ /* 0x000fe20001704270 */
[----:B------:R-:W-:Y:S02]  /*3b50*/  BSSY B1, `(.L_x_58) ;  /* 0x0000005000017945 */ /* 0x000fe40003800000 */
[----:B------:R-:W-:-:S05]  /*3b60*/  FFMA R3, R32, R56, R3 ;  /* 0x0000003820037223 */ /* 0x000fca0000000003 */
[----:B------:R1:W-:Y:S05]  /*3b70*/  @P3 STG.E desc[UR36][R8.64+0x40], R3 ;  /* 0x0000400308003986 */ /* 0x0003ea000c101924 */
[----:B------:R-:W-:Y:S05]  /*3b80*/  @!P0 BRA `(.L_x_59) ;  /* 0x0000000000048947 */ /* 0x000fea0003800000 */
[----:B------:R0:W5:Y:S02]  /*3b90*/  LDG.E.LTC128B R62, desc[UR36][R4.64+0x44] ;  /* 0x00004424043e7981 */ /* 0x000164000c1e1920 */
.L_x_59:
[----:B------:R-:W-:Y:S05]  /*3ba0*/  BSYNC B1 ;  /* 0x0000000000017941 */ /* 0x000fea0003800000 */
.L_x_58:
[----:B-----5:R-:W-:Y:S01]  /*3bb0*/  FMUL R12, R62, R57 ;  /* 0x000000393e0c7220 */ /* 0x020fe20000400000 */
[----:B------:R-:W-:Y:S01]  /*3bc0*/  ISETP.GT.AND P1, PT, R0, 0x8, P1 ;  /* 0x000000080000780c */ /* 0x000fe20000f24270 */
[----:B------:R-:W-:Y:S02]  /*3bd0*/  BSSY B1, `(.L_x_60) ;  /* 0x0000005000017945 */ /* 0x000fe40003800000 */
[----:B------:R-:W-:-:S05]  /*3be0*/  FFMA R33, R33, R56, R12 ;  /* 0x0000003821217223 */ /* 0x000fca000000000c */
[----:B------:R0:W-:Y:S05]  /*3bf0*/  @P0 STG.E desc[UR36][R8.64+0x44], R33 ;  /* 0x0000442108000986 */ /* 0x0001ea000c101924 */
[----:B------:R-:W-:Y:S05]  /*3c00*/  @!P1 BRA `(.L_x_61) ;  /* 0x0000000000049947 */ /* 0x000fea0003800000 */
[----:B------:R0:W5:Y:S02]  /*3c10*/  LDG.E.LTC128B R62, desc[UR36][R6.64+0x40] ;  /* 0x00004024063e7981 */ /* 0x000164000c1e1920 */
.L_x_61:
[----:B------:R-:W-:Y:S05]  /*3c20*/  BSYNC B1 ;  /* 0x0000000000017941 */ /* 0x000fea0003800000 */
.L_x_60:
        /* <DEDUP_REMOVED lines=8> */
.L_x_63:
[----:B------:R-:W-:Y:S05]  /*3cb0*/  BSYNC B1 ;  /* 0x0000000000017941 */ /* 0x000fea0003800000 */
.L_x_62:
        /* <DEDUP_REMOVED lines=8> */
.L_x_65:
[----:B------:R-:W-:Y:S05]  /*3d40*/  BSYNC B1 ;  /* 0x0000000000017941 */ /* 0x000fea0003800000 */
.L_x_64:
[----:B-1---5:R-:W-:Y:S01]  /*3d50*/  FMUL R3, R62, R57 ;  /* 0x000000393e037220 */ /* 0x022fe20000400000 */
[----:B------:R-:W-:Y:S01]  /*3d60*/  ISETP.GT.AND P2, PT, R0, RZ, P1 ;  /* 0x000000ff0000720c */ /* 0x000fe20000f44270 */
[----:B------:R-:W-:Y:S02]  /*3d70*/  BSSY B1, `(.L_x_66) ;  /* 0x0000005000017945 */ /* 0x000fe40003800000 */
[----:B------:R-:W-:-:S05]  /*3d80*/  FFMA R3, R36, R56, R3 ;  /* 0x0000003824037223 */ /* 0x000fca0000000003 */
[----:B------:R1:W-:Y:S05]  /*3d90*/  @P3 STG.E desc[UR36][R8.64+0x60], R3 ;  /* 0x0000600308003986 */ /* 0x0003ea000c101924 */
[----:B------:R-:W-:Y:S05]  /*3da0*/  @!P2 BRA `(.L_x_67) ;  /* 0x000000000004a947 */ /* 0x000fea0003800000 */
[----:B------:R0:W5:Y:S02]  /*3db0*/  LDG.E.LTC128B R62, desc[UR36][R4.64+0x64] ;  /* 0x00006424043e7981 */ /* 0x000164000c1e1920 */
.L_x_67:
[----:B------:R-:W-:Y:S05]  /*3dc0*/  BSYNC B1 ;  /* 0x0000000000017941 */ /* 0x000fea0003800000 */
.L_x_66:
[----:B-----5:R-:W-:Y:S01]  /*3dd0*/  FMUL R12, R62, R57 ;  /* 0x000000393e0c7220 */ /* 0x020fe20000400000 */
[----:B------:R-:W-:Y:S01]  /*3de0*/  ISETP.GT.AND P0, PT, R0, 0x8, P0 ;  /* 0x000000080000780c */ /* 0x000fe20000704270 */
[----:B------:R-:W-:Y:S02]  /*3df0*/  BSSY B1, `(.L_x_68) ;  /* 0x0000005000017945 */ /* 0x000fe40003800000 */
[----:B------:R-:W-:-:S05]  /*3e00*/  FFMA R37, R37, R56, R12 ;  /* 0x0000003825257223 */ /* 0x000fca000000000c */
[----:B------:R0:W-:Y:S05]  /*3e10*/  @P2 STG.E desc[UR36][R8.64+0x64], R37 ;  /* 0x0000642508002986 */ /* 0x0001ea000c101924 */
[----:B------:R-:W-:Y:S05]  /*3e20*/  @!P0 BRA `(.L_x_69) ;  /* 0x0000000000048947 */ /* 0x000fea0003800000 */
[----:B------:R0:W5:Y:S02]  /*3e30*/  LDG.E.LTC128B R62, desc[UR36][R6.64+0x60] ;  /* 0x00006024063e7981 */ /* 0x000164000c1e1920 */
.L_x_69:
[----:B------:R-:W-:Y:S05]  /*3e40*/  BSYNC B1 ;  /* 0x0000000000017941 */ /* 0x000fea0003800000 */
.L_x_68:
        /* <DEDUP_REMOVED lines=8> */
.L_x_71:
[----:B------:R-:W-:Y:S05]  /*3ed0*/  BSYNC B1 ;  /* 0x0000000000017941 */ /* 0x000fea0003800000 */
.L_x_70:
        /* <DEDUP_REMOVED lines=8> */
.L_x_73:
[----:B------:R-:W-:Y:S05]  /*3f60*/  BSYNC B1 ;  /* 0x0000000000017941 */ /* 0x000fea0003800000 */
.L_x_72:
[----:B-1---5:R-:W-:Y:S01]  /*3f70*/  FMUL R3, R62, R57 ;  /* 0x000000393e037220 */ /* 0x022fe20000400000 */
[----:B------:R-:W-:Y:S01]  /*3f80*/  ISETP.GT.AND P1, PT, R0, RZ, P0 ;  /* 0x000000ff0000720c */ /* 0x000fe20000724270 */
[----:B------:R-:W-:Y:S02]  /*3f90*/  BSSY B1, `(.L_x_74) ;  /* 0x0000005000017945 */ /* 0x000fe40003800000 */
[----:B------:R-:W-:-:S05]  /*3fa0*/  FFMA R3, R40, R56, R3 ;  /* 0x0000003828037223 */ /* 0x000fca0000000003 */
[----:B------:R1:W-:Y:S05]  /*3fb0*/  @P3 STG.E desc[UR36][R8.64+0x80], R3 ;  /* 0x0000800308003986 */ /* 0x0003ea000c101924 */
[----:B------:R-:W-:Y:S05]  /*3fc0*/  @!P1 BRA `(.L_x_75) ;  /* 0x0000000000049947 */ /* 0x000fea0003800000 */
[----:B------:R0:W5:Y:S02]  /*3fd0*/  LDG.E.LTC128B R62, desc[UR36][R4.64+0x84] ;  /* 0x00008424043e7981 */ /* 0x000164000c1e1920 */
.L_x_75:
[----:B------:R-:W-:Y:S05]  /*3fe0*/  BSYNC B1 ;  /* 0x0000000000017941 */ /* 0x000fea0003800000 */
.L_x_74:
[----:B-----5:R-:W-:Y:S01]  /*3ff0*/  FMUL R12, R62, R57 ;  /* 0x000000393e0c7220 */ /* 0x020fe20000400000 */
[----:B------:R-:W-:Y:S01]  /*4000*/  ISETP.GT.AND P2, PT, R0, 0x8, P2 ;  /* 0x000000080000780c */ /* 0x000fe20001744270 */
[----:B------:R-:W-:Y:S02]  /*4010*/  BSSY B1, `(.L_x_76) ;  /* 0x0000005000017945 */ /* 0x000fe40003800000 */
[----:B------:R-:W-:-:S05]  /*4020*/  FFMA R41, R41, R56, R12 ;  /* 0x0000003829297223 */ /* 0x000fca000000000c */
[----:B------:R0:W-:Y:S05]  /*4030*/  @P1 STG.E desc[UR36][R8.64+0x84], R41 ;  /* 0x0000842908001986 */ /* 0x0001ea000c101924 */
[----:B------:R-:W-:Y:S05]  /*4040*/  @!P2 BRA `(.L_x_77) ;  /* 0x000000000004a947 */ /* 0x000fea0003800000 */
[----:B------:R0:W5:Y:S02]  /*4050*/  LDG.E.LTC128B R62, desc[UR36][R6.64+0x80] ;  /* 0x00008024063e7981 */ /* 0x000164000c1e1920 */
.L_x_77:
[----:B------:R-:W-:Y:S05]  /*4060*/  BSYNC B1 ;  /* 0x0000000000017941 */ /* 0x000fea0003800000 */
.L_x_76:
        /* <DEDUP_REMOVED lines=8> */
.L_x_79:
[----:B------:R-:W-:Y:S05]  /*40f0*/  BSYNC B1 ;  /* 0x0000000000017941 */ /* 0x000fea0003800000 */
.L_x_78:
        /* <DEDUP_REMOVED lines=8> */
.L_x_81:
[----:B------:R-:W-:Y:S05]  /*4180*/  BSYNC B1 ;  /* 0x0000000000017941 */ /* 0x000fea0003800000 */
.L_x_80:
[----:B-1---5:R-:W-:Y:S01]  /*4190*/  FMUL R3, R62, R57 ;  /* 0x000000393e037220 */ /* 0x022fe20000400000 */
[----:B------:R-:W-:Y:S01]  /*41a0*/  ISETP.GT.AND P0, PT, R0, RZ, P2 ;  /* 0x000000ff0000720c */ /* 0x000fe20001704270 */
[----:B------:R-:W-:Y:S02]  /*41b0*/  BSSY B1, `(.L_x_82) ;  /* 0x0000005000017945 */ /* 0x000fe40003800000 */
[----:B------:R-:W-:-:S05]  /*41c0*/  FFMA R3, R44, R56, R3 ;  /* 0x000000382c037223 */ /* 0x000fca0000000003 */
[----:B------:R1:W-:Y:S05]  /*41d0*/  @P3 STG.E desc[UR36][R8.64+0xa0], R3 ;  /* 0x0000a00308003986 */ /* 0x0003ea000c101924 */
[----:B------:R-:W-:Y:S05]  /*41e0*/  @!P0 BRA `(.L_x_83) ;  /* 0x0000000000048947 */ /* 0x000fea0003800000 */
[----:B------:R0:W5:Y:S02]  /*41f0*/  LDG.E.LTC128B R62, desc[UR36][R4.64+0xa4] ;  /* 0x0000a424043e7981 */ /* 0x000164000c1e1920 */
.L_x_83:
[----:B------:R-:W-:Y:S05]  /*4200*/  BSYNC B1 ;  /* 0x0000000000017941 */ /* 0x000fea0003800000 */
.L_x_82:
[----:B-----5:R-:W-:Y:S01]  /*4210*/  FMUL R12, R62, R57 ;  /* 0x000000393e0c7220 */ /* 0x020fe20000400000 */
[----:B------:R-:W-:Y:S01]  /*4220*/  ISETP.GT.AND P1, PT, R0, 0x8, P1 ;  /* 0x000000080000780c */ /* 0x000fe20000f24270 */
[----:B------:R-:W-:Y:S02]  /*4230*/  BSSY B1, `(.L_x_84) ;  /* 0x0000005000017945 */ /* 0x000fe40003800000 */
[----:B------:R-:W-:-:S05]  /*4240*/  FFMA R45, R45, R56, R12 ;  /* 0x000000382d2d7223 */ /* 0x000fca000000000c */
[----:B------:R0:W-:Y:S05]  /*4250*/  @P0 STG.E desc[UR36][R8.64+0xa4], R45 ;  /* 0x0000a42d08000986 */ /* 0x0001ea000c101924 */
[----:B------:R-:W-:Y:S05]  /*4260*/  @!P1 BRA `(.L_x_85) ;  /* 0x0000000000049947 */ /* 0x000fea0003800000 */
[----:B------:R0:W5:Y:S02]  /*4270*/  LDG.E.LTC128B R62, desc[UR36][R6.64+0xa0] ;  /* 0x0000a024063e7981 */ /* 0x000164000c1e1920 */
.L_x_85:
[----:B------:R-:W-:Y:S05]  /*4280*/  BSYNC B1 ;  /* 0x0000000000017941 */ /* 0x000fea0003800000 */
.L_x_84:
        /* <DEDUP_REMOVED lines=8> */
.L_x_87:
[----:B------:R-:W-:Y:S05]  /*4310*/  BSYNC B1 ;  /* 0x0000000000017941 */ /* 0x000fea0003800000 */
.L_x_86:
        /* <DEDUP_REMOVED lines=8> */
.L_x_89:
[----:B------:R-:W-:Y:S05]  /*43a0*/  BSYNC B1 ;  /* 0x0000000000017941 */ /* 0x000fea0003800000 */
.L_x_88:
[----:B-1---5:R-:W-:Y:S01]  /*43b0*/  FMUL R3, R62, R57 ;  /* 0x000000393e037220 */ /* 0x022fe20000400000 */
[----:B------:R-:W-:Y:S01]  /*43c0*/  ISETP.GT.AND P2, PT, R0, RZ, P1 ;  /* 0x000000ff0000720c */ /* 0x000fe20000f44270 */
[----:B------:R-:W-:Y:S02]  /*43d0*/  BSSY B1, `(.L_x_90) ;  /* 0x0000005000017945 */ /* 0x000fe40003800000 */
[----:B------:R-:W-:-:S05]  /*43e0*/  FFMA R3, R48, R56, R3 ;  /* 0x0000003830037223 */ /* 0x000fca0000000003 */
[----:B------:R1:W-:Y:S05]  /*43f0*/  @P3 STG.E desc[UR36][R8.64+0xc0], R3 ;  /* 0x0000c00308003986 */ /* 0x0003ea000c101924 */
[----:B------:R-:W-:Y:S05]  /*4400*/  @!P2 BRA `(.L_x_91) ;  /* 0x000000000004a947 */ /* 0x000fea0003800000 */
[----:B------:R0:W5:Y:S02]  /*4410*/  LDG.E.LTC128B R62, desc[UR36][R4.64+0xc4] ;  /* 0x0000c424043e7981 */ /* 0x000164000c1e1920 */
.L_x_91:
[----:B------:R-:W-:Y:S05]  /*4420*/  BSYNC B1 ;  /* 0x0000000000017941 */ /* 0x000fea0003800000 */
.L_x_90:
[----:B-----5:R-:W-:Y:S01]  /*4430*/  FMUL R12, R62, R57 ;  /* 0x000000393e0c7220 */ /* 0x020fe20000400000 */
[----:B------:R-:W-:Y:S01]  /*4440*/  ISETP.GT.AND P0, PT, R0, 0x8, P0 ;  /* 0x000000080000780c */ /* 0x000fe20000704270 */
[----:B------:R-:W-:Y:S02]  /*4450*/  BSSY B1, `(.L_x_92) ;  /* 0x0000005000017945 */ /* 0x000fe40003800000 */
[----:B------:R-:W-:-:S05]  /*4460*/  FFMA R49, R49, R56, R12 ;  /* 0x0000003831317223 */ /* 0x000fca000000000c */
[----:B------:R0:W-:Y:S05]  /*4470*/  @P2 STG.E desc[UR36][R8.64+0xc4], R49 ;  /* 0x0000c43108002986 */ /* 0x0001ea000c101924 */
[----:B------:R-:W-:Y:S05]  /*4480*/  @!P0 BRA `(.L_x_93) ;  /* 0x0000000000048947 */ /* 0x000fea0003800000 */
[----:B------:R0:W5:Y:S02]  /*4490*/  LDG.E.LTC128B R62, desc[UR36][R6.64+0xc0] ;  /* 0x0000c024063e7981 */ /* 0x000164000c1e1920 */
.L_x_93:
[----:B------:R-:W-:Y:S05]  /*44a0*/  BSYNC B1 ;  /* 0x0000000000017941 */ /* 0x000fea0003800000 */
.L_x_92:
        /* <DEDUP_REMOVED lines=8> */
.L_x_95:
[----:B------:R-:W-:Y:S05]  /*4530*/  BSYNC B1 ;  /* 0x0000000000017941 */ /* 0x000fea0003800000 */
.L_x_94:
[----:B-----5:R-:W-:Y:S01]  /*4540*/  FMUL R12, R62, R57 ;  /* 0x000000393e0c7220 */ /* 0x020fe20000400000 */
[----:B------:R-:W-:Y:S01]  /*4550*/  ISETP.GT.AND P0, PT, R2, 0x39, PT ;  /* 0x000000390200780c */ /* 0x000fe20003f04270 */
[----:B------:R-:W-:Y:S01]  /*4560*/  @P1 IMAD.MOV.U32 R2, RZ, RZ, R10 ;  /* 0x000000ffff021224 */ /* 0x000fe200078e000a */
[----:B-1----:R-:W-:Y:S01]  /*4570*/  @P1 MOV R3, R11 ;  /* 0x0000000b00031202 */ /* 0x002fe20000000f00 */
[----:B------:R-:W-:Y:S01]  /*4580*/  FFMA R51, R51, R56, R12 ;  /* 0x0000003833337223 */ /* 0x000fe2000000000c */
[----:B------:R-:W-:Y:S01]  /*4590*/  ISETP.GT.AND P3, PT, R0, RZ, P2 ;  /* 0x000000ff0000720c */ /* 0x000fe20001764270 */
[----:B------:R-:W-:Y:S03]  /*45a0*/  BSSY B1, `(.L_x_96) ;  /* 0x0000004000017945 */ /* 0x000fe60003800000 */
[----:B------:R1:W-:Y:S09]  /*45b0*/  @P1 STG.E desc[UR36][R2.64+0xc4], R51 ;  /* 0x0000c43302001986 */ /* 0x0003f2000c101924 */
[----:B------:R-:W-:Y:S05]  /*45c0*/  @!P3 BRA `(.L_x_97) ;  /* 0x000000000004b947 */ /* 0x000fea0003800000 */
[----:B------:R0:W5:Y:S02]  /*45d0*/  LDG.E.LTC128B R62, desc[UR36][R4.64+0xe0] ;  /* 0x0000e024043e7981 */ /* 0x000164000c1e1920 */
.L_x_97:
[----:B------:R-:W-:Y:S05]  /*45e0*/  BSYNC B1 ;  /* 0x0000000000017941 */ /* 0x000fea0003800000 */
.L_x_96:
[----:B-1---5:R-:W-:Y:S01]  /*45f0*/  FMUL R3, R62, R57 ;  /* 0x000000393e037220 */ /* 0x022fe20000400000 */
[----:B------:R-:W-:Y:S01]  /*4600*/  @P3 IMAD.MOV.U32 R2, RZ, RZ, R8 ;  /* 0x000000ffff023224 */ /* 0x000fe200078e0008 */
[----:B------:R-:W-:Y:S01]  /*4610*/  ISETP.GT.AND P1, PT, R0, RZ, P0 ;  /* 0x000000ff0000720c */ /* 0x000fe20000724270 */
[----:B------:R-:W-:Y:S01]  /*4620*/  BSSY B1, `(.L_x_98) ;  /* 0x0000006000017945 */ /* 0x000fe20003800000 */
[----:B------:R-:W-:Y:S01]  /*4630*/  FFMA R13, R52, R56, R3 ;  /* 0x00000038340d7223 */ /* 0x000fe20000000003 */
[----:B------:R-:W-:-:S05]  /*4640*/  @P3 IMAD.MOV.U32 R3, RZ, RZ, R9 ;  /* 0x000000ffff033224 */ /* 0x000fca00078e0009 */
[----:B------:R1:W-:Y:S05]  /*4650*/  @P3 STG.E desc[UR36][R2.64+0xe0], R13 ;  /* 0x0000e00d02003986 */ /* 0x0003ea000c101924 */
[----:B------:R-:W-:Y:S05]  /*4660*/  @!P1 BRA `(.L_x_99) ;  /* 0x0000000000049947 */ /* 0x000fea0003800000 */
[----:B------:R0:W5:Y:S02]  /*4670*/  LDG.E.LTC128B R62, desc[UR36][R4.64+0xe4] ;  /* 0x0000e424043e7981 */ /* 0x000164000c1e1920 */
.L_x_99:
[----:B------:R-:W-:Y:S05]  /*4680*/  BSYNC B1 ;  /* 0x0000000000017941 */ /* 0x000fea0003800000 */
.L_x_98:
[----:B-1---5:R-:W-:Y:S01]  /*4690*/  FMUL R2, R62, R57 ;  /* 0x000000393e027220 */ /* 0x022fe20000400000 */
[----:B------:R-:W-:Y:S01]  /*46a0*/  ISETP.GT.AND P2, PT, R0, 0x8, P2 ;  /* 0x000000080000780c */ /* 0x000fe20001744270 */
[----:B------:R-:W-:Y:S02]  /*46b0*/  BSSY B1, `(.L_x_100) ;  /* 0x0000005000017945 */ /* 0x000fe40003800000 */
[----:B------:R-:W-:-:S05]  /*46c0*/  FFMA R53, R53, R56, R2 ;  /* 0x0000003835357223 */ /* 0x000fca0000000002 */
[----:B------:R1:W-:Y:S05]  /*46d0*/  @P1 STG.E desc[UR36][R8.64+0xe4], R53 ;  /* 0x0000e43508001986 */ /* 0x0003ea000c101924 */
[----:B------:R-:W-:Y:S05]  /*46e0*/  @!P2 BRA `(.L_x_101) ;  /* 0x000000000004a947 */ /* 0x000fea0003800000 */
[----:B------:R0:W5:Y:S02]  /*46f0*/  LDG.E.LTC128B R62, desc[UR36][R6.64+0xe0] ;  /* 0x0000e024063e7981 */ /* 0x000164000c1e1920 */
.L_x_101:
[----:B------:R-:W-:Y:S05]  /*4700*/  BSYNC B1 ;  /* 0x0000000000017941 */ /* 0x000fea0003800000 */
.L_x_100:
[----:B-----5:R-:W-:Y:S01]  /*4710*/  FMUL R3, R62, R57 ;  /* 0x000000393e037220 */ /* 0x020fe20000400000 */
[----:B------:R-:W-:Y:S01]  /*4720*/  @P2 IMAD.MOV.U32 R2, RZ, RZ, R10 ;  /* 0x000000ffff022224 */ /* 0x000fe200078e000a */
[----:B------:R-:W-:Y:S01]  /*4730*/  ISETP.GT.AND P0, PT, R0, 0x8, P0 ;  /* 0x000000080000780c */ /* 0x000fe20000704270 */
[----:B------:R-:W-:Y:S01]  /*4740*/  BSSY B1, `(.L_x_102) ;  /* 0x0000006000017945 */ /* 0x000fe20003800000 */
[----:B0---4-:R-:W-:Y:S01]  /*4750*/  FFMA R5, R54, R56, R3 ;  /* 0x0000003836057223 */ /* 0x011fe20000000003 */
[----:B------:R-:W-:-:S05]  /*4760*/  @P2 IMAD.MOV.U32 R3, RZ, RZ, R11 ;  /* 0x000000ffff032224 */ /* 0x000fca00078e000b */
[----:B------:R0:W-:Y:S05]  /*4770*/  @P2 STG.E desc[UR36][R2.64+0xe0], R5 ;  /* 0x0000e00502002986 */ /* 0x0001ea000c101924 */
[----:B------:R-:W-:Y:S05]  /*4780*/  @!P0 BRA `(.L_x_103) ;  /* 0x0000000000048947 */ /* 0x000fea0003800000 */
[----:B------:R4:W5:Y:S02]  /*4790*/  LDG.E.LTC128B R62, desc[UR36][R6.64+0xe4] ;  /* 0x0000e424063e7981 */ /* 0x000964000c1e1920 */
.L_x_103:
[----:B------:R-:W-:Y:S05]  /*47a0*/  BSYNC B1 ;  /* 0x0000000000017941 */ /* 0x000fea0003800000 */
.L_x_102:
[----:B-----5:R-:W-:-:S04]  /*47b0*/  FMUL R62, R62, R57 ;  /* 0x000000393e3e7220 */ /* 0x020fc80000400000 */
[----:B------:R-:W-:Y:S01]  /*47c0*/  FFMA R55, R55, R56, R62 ;  /* 0x0000003837377223 */ /* 0x000fe2000000003e */
[----:B------:R-:W-:Y:S06]  /*47d0*/  @!P0 BRA `(.L_x_104) ;  /* 0x0000000800088947 */ /* 0x000fec0003800000 */
[----:B------:R0:W-:Y:S01]  /*47e0*/  STG.E desc[UR36][R10.64+0xe4], R55 ;  /* 0x0000e4370a007986 */ /* 0x0001e2000c101924 */
[----:B------:R-:W-:Y:S05]  /*47f0*/  BRA `(.L_x_104) ;  /* 0x0000000800007947 */ /* 0x000fea0003800000 */
.L_x_43:
[----:B------:R-:W-:Y:S01]  /*4800*/  ISETP.GT.AND P3, PT, R2, 0x1, PT ;  /* 0x000000010200780c */ /* 0x000fe20003f64270 */
[----:B------:R-:W-:Y:S01]  /*4810*/  ULDC.64 UR4, c[0x0][0x5c0] ;  /* 0x0001700000047ab9 */ /* 0x000fe20000000a00 */
[-C--:B------:R-:W-:Y:S01]  /*4820*/  FMUL R3, R24, R56.reuse ;  /* 0x0000003818037220 */ /* 0x080fe20000400000 */
[----:B------:R-:W-:Y:S01]  /*4830*/  LEA R4, P1, R20, UR4, 0x2 ;  /* 0x0000000414047c11 */ /* 0x000fe2000f8210ff */
[-C--:B------:R-:W-:Y:S01]  /*4840*/  FMUL R25, R25, R56.reuse ;  /* 0x0000003819197220 */ /* 0x080fe20000400000 */
[----:B------:R-:W-:Y:S01]  /*4850*/  ISETP.GT.AND P2, PT, R0, RZ, P3 ;  /* 0x000000ff0000720c */ /* 0x000fe20001f44270 */
[-C--:B------:R-:W-:Y:S01]  /*4860*/  FMUL R27, R27, R56.reuse ;  /* 0x000000381b1b7220 */ /* 0x080fe20000400000 */
[----:B------:R-:W-:Y:S01]  /*4870*/  LEA.HI.X R5, R20, UR5, R73, 0x2, P1 ;  /* 0x0000000514057c11 */ /* 0x000fe200088f1449 */
[-C--:B------:R-:W-:Y:S01]  /*4880*/  FMUL R9, R28, R56.reuse ;  /* 0x000000381c097220 */ /* 0x080fe20000400000 */
[----:B------:R-:W-:Y:S01]  /*4890*/  ISETP.GT.AND P0, PT, R0, 0x8, P0 ;  /* 0x000000080000780c */ /* 0x000fe20000704270 */
[----:B------:R-:W-:Y:S01]  /*48a0*/  FMUL R29, R29, R56 ;  /* 0x000000381d1d7220 */ /* 0x000fe20000400000 */
[C---:B------:R-:W-:Y:S01]  /*48b0*/  SHF.L.U64.HI R65, R64.reuse, 0x5, R65 ;  /* 0x0000000540417819 */ /* 0x040fe20000010241 */
[----:B------:R0:W-:Y:S01]  /*48c0*/  @P4 STG.E desc[UR36][R4.64], R3 ;  /* 0x0000000304004986 */ /* 0x0001e2000c101924 */
[----:B------:R-:W-:Y:S01]  /*48d0*/  LEA R6, P1, R64, R4, 0x5 ;  /* 0x0000000440067211 */ /* 0x000fe200078228ff */
[-C--:B------:R-:W-:Y:S01]  /*48e0*/  FMUL R31, R31, R56.reuse ;  /* 0x000000381f1f7220 */ /* 0x080fe20000400000 */
[----:B------:R-:W-:Y:S01]  /*48f0*/  ISETP.GT.AND P5, PT, R2, 0x8, PT ;  /* 0x000000080200780c */ /* 0x000fe20003fa4270 */
[-C--:B------:R-:W-:Y:S01]  /*4900*/  FMUL R33, R33, R56.reuse ;  /* 0x0000003821217220 */ /* 0x080fe20000400000 */
[----:B------:R-:W-:Y:S01]  /*4910*/  ISETP.GT.AND P3, PT, R0, 0x8, P3 ;  /* 0x000000080000780c */ /* 0x000fe20001f64270 */
[----:B------:R-:W-:Y:S01]  /*4920*/  @P2 STG.E desc[UR36][R4.64+0x4], R25 ;  /* 0x0000041904002986 */ /* 0x000fe2000c101924 */
[----:B------:R-:W-:Y:S01]  /*4930*/  ISETP.GT.AND P4, PT, R2, 0x9, PT ;  /* 0x000000090200780c */ /* 0x000fe20003f84270 */
[----:B------:R-:W-:Y:S01]  /*4940*/  IMAD.X R7, R65, 0x1, R5, P1 ;  /* 0x0000000141077824 */ /* 0x000fe200008e0605 */
[C---:B------:R-:W-:Y:S01]  /*4950*/  ISETP.GT.AND P2, PT, R0.reuse, RZ, P5 ;  /* 0x000000ff0000720c */ /* 0x040fe20002f44270 */
[-C--:B------:R-:W-:Y:S01]  /*4960*/  FMUL R35, R35, R56.reuse ;  /* 0x0000003823237220 */ /* 0x080fe20000400000 */
[----:B------:R-:W-:Y:S01]  /*4970*/  ISETP.GT.AND P1, PT, R0, RZ, P4 ;  /* 0x000000ff0000720c */ /* 0x000fe20002724270 */
[-C--:B0-----:R-:W-:Y:S01]  /*4980*/  FMUL R3, R26, R56.reuse ;  /* 0x000000381a037220 */ /* 0x081fe20000400000 */
[C---:B------:R-:W-:Y:S01]  /*4990*/  ISETP.GT.AND P4, PT, R0.reuse, 0x8, P4 ;  /* 0x000000080000780c */ /* 0x040fe20002784270 */
[-C--:B------:R-:W-:Y:S01]  /*49a0*/  FMUL R37, R37, R56.reuse ;  /* 0x0000003825257220 */ /* 0x080fe20000400000 */
[-C--:B------:R-:W-:Y:S01]  /*49b0*/  FMUL R39, R39, R56.reuse ;  /* 0x0000003827277220 */ /* 0x080fe20000400000 */
[-C--:B------:R-:W-:Y:S01]  /*49c0*/  FMUL R41, R41, R56.reuse ;  /* 0x0000003829297220 */ /* 0x080fe20000400000 */
[----:B------:R0:W-:Y:S01]  /*49d0*/  @P0 STG.E desc[UR36][R6.64], R3 ;  /* 0x0000000306000986 */ /* 0x0001e2000c101924 */
[----:B------:R-:W-:Y:S01]  /*49e0*/  ISETP.GT.AND P0, PT, R0, 0x8, P5 ;  /* 0x000000080000780c */ /* 0x000fe20002f04270 */
[-C--:B------:R-:W-:Y:S01]  /*49f0*/  FMUL R43, R43, R56.reuse ;  /* 0x000000382b2b7220 */ /* 0x080fe20000400000 */
[C---:B------:R-:W-:Y:S01]  /*4a00*/  ISETP.GT.AND P5, PT, R2.reuse, 0x10, PT ;  /* 0x000000100200780c */ /* 0x040fe20003fa4270 */
[----:B------:R-:W-:Y:S01]  /*4a10*/  @P3 STG.E desc[UR36][R6.64+0x4], R27 ;  /* 0x0000041b06003986 */ /* 0x000fe2000c101924 */
[----:B------:R-:W-:Y:S01]  /*4a20*/  ISETP.GT.AND P3, PT, R2, 0x11, PT ;  /* 0x000000110200780c */ /* 0x000fe20003f64270 */
[-C--:B------:R-:W-:Y:S01]  /*4a30*/  FMUL R45, R45, R56.reuse ;  /* 0x000000382d2d7220 */ /* 0x080fe20000400000 */
[-C--:B------:R-:W-:Y:S01]  /*4a40*/  FMUL R47, R47, R56.reuse ;  /* 0x000000382f2f7220 */ /* 0x080fe20000400000 */
[----:B------:R1:W-:Y:S01]  /*4a50*/  @P2 STG.E desc[UR36][R4.64+0x20], R9 ;  /* 0x0000200904002986 */ /* 0x0003e2000c101924 */
[----:B------:R-:W-:Y:S01]  /*4a60*/  ISETP.GT.AND P2, PT, R0, RZ, P5 ;  /* 0x000000ff0000720c */ /* 0x000fe20002f44270 */
[-C--:B------:R-:W-:Y:S01]  /*4a70*/  FMUL R49, R49, R56.reuse ;  /* 0x0000003831317220 */ /* 0x080fe20000400000 */
[-C--:B------:R-:W-:Y:S01]  /*4a80*/  FMUL R11, R50, R56.reuse ;  /* 0x00000038320b7220 */ /* 0x080fe20000400000 */
[-C--:B0-----:R-:W-:Y:S01]  /*4a90*/  FMUL R3, R30, R56.reuse ;  /* 0x000000381e037220 */ /* 0x081fe20000400000 */
[----:B------:R-:W-:Y:S01]  /*4aa0*/  @P1 STG.E desc[UR36][R4.64+0x24], R29 ;  /* 0x0000241d04001986 */ /* 0x000fe2000c101924 */
[C---:B------:R-:W-:Y:S01]  /*4ab0*/  ISETP.GT.AND P1, PT, R0.reuse, RZ, P3 ;  /* 0x000000ff0000720c */ /* 0x040fe20001f24270 */
[-C--:B------:R-:W-:Y:S01]  /*4ac0*/  FMUL R51, R51, R56.reuse ;  /* 0x0000003833337220 */ /* 0x080fe20000400000 */
[C---:B------:R-:W-:Y:S01]  /*4ad0*/  ISETP.GT.AND P3, PT, R0.reuse, 0x8, P3 ;  /* 0x000000080000780c */ /* 0x040fe20001f64270 */
[----:B------:R0:W-:Y:S01]  /*4ae0*/  @P0 STG.E desc[UR36][R6.64+0x20], R3 ;  /* 0x0000200306000986 */ /* 0x0001e2000c101924 */
[----:B------:R-:W-:Y:S01]  /*4af0*/  ISETP.GT.AND P0, PT, R0, 0x8, P5 ;  /* 0x000000080000780c */ /* 0x000fe20002f04270 */
[-C--:B------:R-:W-:Y:S01]  /*4b00*/  FMUL R53, R53, R56.reuse ;  /* 0x0000003835357220 */ /* 0x080fe20000400000 */
[-C--:B-1----:R-:W-:Y:S01]  /*4b10*/  FMUL R9, R32, R56.reuse ;  /* 0x0000003820097220 */ /* 0x082fe20000400000 */
[C---:B------:R-:W-:Y:S01]  /*4b20*/  ISETP.GT.AND P5, PT, R2.reuse, 0x18, PT ;  /* 0x000000180200780c */ /* 0x040fe20003fa4270 */
[----:B------:R-:W-:Y:S01]  /*4b30*/  @P4 STG.E desc[UR36][R6.64+0x24], R31 ;  /* 0x0000241f06004986 */ /* 0x000fe2000c101924 */
[----:B------:R-:W-:Y:S01]  /*4b40*/  ISETP.GT.AND P4, PT, R2, 0x19, PT ;  /* 0x000000190200780c */ /* 0x000fe20003f84270 */
[-C--:B------:R-:W-:Y:S01]  /*4b50*/  FMUL R13, R54, R56.reuse ;  /* 0x00000038360d7220 */ /* 0x080fe20000400000 */
[-C--:B------:R-:W-:Y:S01]  /*4b60*/  FMUL R55, R55, R56.reuse ;  /* 0x0000003837377220 */ /* 0x080fe20000400000 */
[----:B------:R1:W-:Y:S01]  /*4b70*/  @P2 STG.E desc[UR36][R4.64+0x40], R9 ;  /* 0x0000400904002986 */ /* 0x0003e2000c101924 */
[----:B------:R-:W-:Y:S01]  /*4b80*/  ISETP.GT.AND P2, PT, R0, RZ, P5 ;  /* 0x000000ff0000720c */ /* 0x000fe20002f44270 */
[----:B0-----:R-:W-:-:S02]  /*4b90*/  FMUL R3, R34, R56 ;  /* 0x0000003822037220 */ /* 0x001fc40000400000 */
[----:B------:R-:W-:Y:S01]  /*4ba0*/  @P1 STG.E desc[UR36][R4.64+0x44], R33 ;  /* 0x0000442104001986 */ /* 0x000fe2000c101924 */
[C---:B------:R-:W-:Y:S02]  /*4bb0*/  ISETP.GT.AND P1, PT, R0.reuse, RZ, P4 ;  /* 0x000000ff0000720c */ /* 0x040fe40002724270 */
[C---:B------:R-:W-:Y:S01]  /*4bc0*/  ISETP.GT.AND P4, PT, R0.reuse, 0x8, P4 ;  /* 0x000000080000780c */ /* 0x040fe20002784270 */
[----:B------:R0:W-:Y:S01]  /*4bd0*/  @P0 STG.E desc[UR36][R6.64+0x40], R3 ;  /* 0x0000400306000986 */ /* 0x0001e2000c101924 */
[----:B------:R-:W-:Y:S02]  /*4be0*/  ISETP.GT.AND P0, PT, R0, 0x8, P5 ;  /* 0x000000080000780c */ /* 0x000fe40002f04270 */
[----:B------:R-:W-:Y:S01]  /*4bf0*/  ISETP.GT.AND P5, PT, R2, 0x20, PT ;  /* 0x000000200200780c */ /* 0x000fe20003fa4270 */
[----:B-1----:R-:W-:Y:S01]  /*4c00*/  FMUL R9, R36, R56 ;  /* 0x0000003824097220 */ /* 0x002fe20000400000 */
[----:B------:R-:W-:Y:S02]  /*4c10*/  @P3 STG.E desc[UR36][R6.64+0x44], R35 ;  /* 0x0000442306003986 */ /* 0x000fe4000c101924 */
[----:B------:R-:W-:-:S02]  /*4c20*/  ISETP.GT.AND P3, PT, R0, RZ, P5 ;  /* 0x000000ff0000720c */ /* 0x000fc40002f64270 */
[----:B------:R1:W-:Y:S01]  /*4c30*/  @P2 STG.E desc[UR36][R4.64+0x60], R9 ;  /* 0x0000600904002986 */ /* 0x0003e2000c101924 */
[----:B------:R-:W-:Y:S01]  /*4c40*/  ISETP.GT.AND P2, PT, R2, 0x21, PT ;  /* 0x000000210200780c */ /* 0x000fe20003f44270 */
[-C--:B0-----:R-:W-:Y:S02]  /*4c50*/  FMUL R3, R38, R56.reuse ;  /* 0x0000003826037220 */ /* 0x081fe40000400000 */
[----:B------:R-:W-:Y:S01]  /*4c60*/  @P1 STG.E desc[UR36][R4.64+0x64], R37 ;  /* 0x0000642504001986 */ /* 0x000fe2000c101924 */
[C---:B------:R-:W-:Y:S02]  /*4c70*/  ISETP.GT.AND P1, PT, R0.reuse, RZ, P2 ;  /* 0x000000ff0000720c */ /* 0x040fe40001724270 */
[C---:B------:R-:W-:Y:S01]  /*4c80*/  ISETP.GT.AND P2, PT, R0.reuse, 0x8, P2 ;  /* 0x000000080000780c */ /* 0x040fe20001744270 */
[----:B------:R0:W-:Y:S01]  /*4c90*/  @P0 STG.E desc[UR36][R6.64+0x60], R3 ;  /* 0x0000600306000986 */ /* 0x0001e2000c101924 */
[----:B------:R-:W-:Y:S01]  /*4ca0*/  ISETP.GT.AND P0, PT, R0, 0x8, P5 ;  /* 0x000000080000780c */ /* 0x000fe20002f04270 */
[----:B-1----:R-:W-:-:S02]  /*4cb0*/  FMUL R9, R40, R56 ;  /* 0x0000003828097220 */ /* 0x002fc40000400000 */
[----:B------:R-:W-:Y:S04]  /*4cc0*/  @P4 STG.E desc[UR36][R6.64+0x64], R39 ;  /* 0x0000642706004986 */ /* 0x000fe8000c101924 */
[----:B------:R1:W-:Y:S01]  /*4cd0*/  @P3 STG.E desc[UR36][R4.64+0x80], R9 ;  /* 0x0000800904003986 */ /* 0x0003e2000c101924 */
[----:B------:R-:W-:Y:S01]  /*4ce0*/  ISETP.GT.AND P3, PT, R2, 0x28, PT ;  /* 0x000000280200780c */ /* 0x000fe20003f64270 */
[----:B0-----:R-:W-:Y:S02]  /*4cf0*/  FMUL R3, R42, R56 ;  /* 0x000000382a037220 */ /* 0x001fe40000400000 */
[----:B------:R-:W-:Y:S01]  /*4d00*/  @P1 STG.E desc[UR36][R4.64+0x84], R41 ;  /* 0x0000842904001986 */ /* 0x000fe2000c101924 */
[----:B------:R-:W-:Y:S02]  /*4d10*/  ISETP.GT.AND P5, PT, R0, RZ, P3 ;  /* 0x000000ff0000720c */ /* 0x000fe40001fa4270 */
[C---:B------:R-:W-:Y:S01]  /*4d20*/  ISETP.GT.AND P1, PT, R2.reuse, 0x29, PT ;  /* 0x000000290200780c */ /* 0x040fe20003f24270 */
[----:B------:R0:W-:Y:S01]  /*4d30*/  @P0 STG.E desc[UR36][R6.64+0x80], R3 ;  /* 0x0000800306000986 */ /* 0x0001e2000c101924 */
[----:B------:R-:W-:-:S02]  /*4d40*/  ISETP.GT.AND P0, PT, R2, 0x30, PT ;  /* 0x000000300200780c */ /* 0x000fc40003f04270 */
[----:B------:R-:W-:Y:S01]  /*4d50*/  ISETP.GT.AND P4, PT, R0, RZ, P1 ;  /* 0x000000ff0000720c */ /* 0x000fe20000f84270 */
[-C--:B-1----:R-:W-:Y:S01]  /*4d60*/  FMUL R9, R44, R56.reuse ;  /* 0x000000382c097220 */ /* 0x082fe20000400000 */
[C---:B------:R-:W-:Y:S01]  /*4d70*/  ISETP.GT.AND P3, PT, R0.reuse, 0x8, P3 ;  /* 0x000000080000780c */ /* 0x040fe20001f64270 */
[----:B------:R-:W-:Y:S01]  /*4d80*/  @P2 STG.E desc[UR36][R6.64+0x84], R43 ;  /* 0x0000842b06002986 */ /* 0x000fe2000c101924 */
[----:B------:R-:W-:Y:S02]  /*4d90*/  ISETP.GT.AND P1, PT, R0, 0x8, P1 ;  /* 0x000000080000780c */ /* 0x000fe40000f24270 */
[----:B------:R-:W-:Y:S01]  /*4da0*/  ISETP.GT.AND P2, PT, R2, 0x31, PT ;  /* 0x000000310200780c */ /* 0x000fe20003f44270 */
[----:B------:R1:W-:Y:S01]  /*4db0*/  @P5 STG.E desc[UR36][R4.64+0xa0], R9 ;  /* 0x0000a00904005986 */ /* 0x0003e2000c101924 */
[----:B------:R-:W-:Y:S01]  /*4dc0*/  ISETP.GT.AND P5, PT, R0, RZ, P0 ;  /* 0x000000ff0000720c */ /* 0x000fe200007a4270 */
[----:B0-----:R-:W-:Y:S01]  /*4dd0*/  FMUL R3, R46, R56 ;  /* 0x000000382e037220 */ /* 0x001fe20000400000 */
[----:B------:R-:W-:-:S03]  /*4de0*/  ISETP.GT.AND P0, PT, R0, 0x8, P0 ;  /* 0x000000080000780c */ /* 0x000fc60000704270 */
[----:B------:R-:W-:Y:S01]  /*4df0*/  @P4 STG.E desc[UR36][R4.64+0xa4], R45 ;  /* 0x0000a42d04004986 */ /* 0x000fe2000c101924 */
[C---:B------:R-:W-:Y:S02]  /*4e00*/  ISETP.GT.AND P4, PT, R0.reuse, RZ, P2 ;  /* 0x000000ff0000720c */ /* 0x040fe40001784270 */
[----:B------:R-:W-:Y:S01]  /*4e10*/  ISETP.GT.AND P2, PT, R0, 0x8, P2 ;  /* 0x000000080000780c */ /* 0x000fe20001744270 */
[----:B------:R0:W-:Y:S01]  /*4e20*/  @P3 STG.E desc[UR36][R6.64+0xa0], R3 ;  /* 0x0000a00306003986 */ /* 0x0001e2000c101924 */
[----:B------:R-:W-:Y:S01]  /*4e30*/  ISETP.GT.AND P3, PT, R2, 0x39, PT ;  /* 0x000000390200780c */ /* 0x000fe20003f64270 */
[----:B-1----:R-:W-:Y:S02]  /*4e40*/  FMUL R9, R48, R56 ;  /* 0x0000003830097220 */ /* 0x002fe40000400000 */
[----:B------:R-:W-:Y:S01]  /*4e50*/  @P1 STG.E desc[UR36][R6.64+0xa4], R47 ;  /* 0x0000a42f06001986 */ /* 0x000fe2000c101924 */
[----:B------:R-:W-:Y:S01]  /*4e60*/  ISETP.GT.AND P1, PT, R2, 0x38, PT ;  /* 0x000000380200780c */ /* 0x000fe20003f24270 */
[----:B------:R-:W-:-:S02]  /*4e70*/  @P5 IMAD.MOV.U32 R2, RZ, RZ, R4 ;  /* 0x000000ffff025224 */ /* 0x000fc400078e0004 */
[----:B0-----:R-:W-:-:S05]  /*4e80*/  @P5 IMAD.MOV.U32 R3, RZ, RZ, R5 ;  /* 0x000000ffff035224 */ /* 0x001fca00078e0005 */
[----:B------:R0:W-:Y:S01]  /*4e90*/  @P5 STG.E desc[UR36][R2.64+0xc0], R9 ;  /* 0x0000c00902005986 */ /* 0x0001e2000c101924 */
[C---:B------:R-:W-:Y:S02]  /*4ea0*/  ISETP.GT.AND P5, PT, R0.reuse, RZ, P3 ;  /* 0x000000ff0000720c */ /* 0x040fe40001fa4270 */
[----:B------:R-:W-:Y:S01]  /*4eb0*/  ISETP.GT.AND P3, PT, R0, 0x8, P3 ;  /* 0x000000080000780c */ /* 0x000fe20001f64270 */
[----:B0-----:R-:W-:Y:S01]  /*4ec0*/  @P4 IMAD.MOV.U32 R2, RZ, RZ, R4 ;  /* 0x000000ffff024224 */ /* 0x001fe200078e0004 */
[----:B------:R-:W-:Y:S01]  /*4ed0*/  @P4 MOV R3, R5 ;  /* 0x0000000500034202 */ /* 0x000fe20000000f00 */
[----:B------:R-:W-:-:S04]  /*4ee0*/  FMUL R9, R52, R56 ;  /* 0x0000003834097220 */ /* 0x000fc80000400000 */
[----:B------:R0:W-:Y:S01]  /*4ef0*/  @P4 STG.E desc[UR36][R2.64+0xc4], R49 ;  /* 0x0000c43102004986 */ /* 0x0001e2000c101924 */
[C---:B------:R-:W-:Y:S02]  /*4f00*/  ISETP.GT.AND P4, PT, R0.reuse, RZ, P1 ;  /* 0x000000ff0000720c */ /* 0x040fe40000f84270 */
[----:B------:R-:W-:Y:S01]  /*4f10*/  ISETP.GT.AND P1, PT, R0, 0x8, P1 ;  /* 0x000000080000780c */ /* 0x000fe20000f24270 */
[----:B0-----:R-:W-:Y:S02]  /*4f20*/  @P0 IMAD.MOV.U32 R2, RZ, RZ, R6 ;  /* 0x000000ffff020224 */ /* 0x001fe400078e0006 */
[----:B------:R-:W-:-:S05]  /*4f30*/  @P0 IMAD.MOV.U32 R3, RZ, RZ, R7 ;  /* 0x000000ffff030224 */ /* 0x000fca00078e0007 */
[----:B------:R0:W-:Y:S02]  /*4f40*/  @P0 STG.E desc[UR36][R2.64+0xc0], R11 ;  /* 0x0000c00b02000986 */ /* 0x0001e4000c101924 */
[----:B0-----:R-:W-:Y:S02]  /*4f50*/  @P2 IMAD.MOV.U32 R2, RZ, RZ, R6 ;  /* 0x000000ffff022224 */ /* 0x001fe400078e0006 */
[----:B------:R-:W-:-:S05]  /*4f60*/  @P2 IMAD.MOV.U32 R3, RZ, RZ, R7 ;  /* 0x000000ffff032224 */ /* 0x000fca00078e0007 */
[----:B------:R0:W-:Y:S02]  /*4f70*/  @P2 STG.E desc[UR36][R2.64+0xc4], R51 ;  /* 0x0000c43302002986 */ /* 0x0001e4000c101924 */
[----:B0-----:R-:W-:Y:S02]  /*4f80*/  @P4 IMAD.MOV.U32 R2, RZ, RZ, R4 ;  /* 0x000000ffff024224 */ /* 0x001fe400078e0004 */
[----:B------:R-:W-:-:S05]  /*4f90*/  @P4 IMAD.MOV.U32 R3, RZ, RZ, R5 ;  /* 0x000000ffff034224 */ /* 0x000fca00078e0005 */
[----:B------:R0:W-:Y:S04]  /*4fa0*/  @P4 STG.E desc[UR36][R2.64+0xe0], R9 ;  /* 0x0000e00902004986 */ /* 0x0001e8000c101924 */
[----:B------:R1:W-:Y:S01]  /*4fb0*/  @P5 STG.E desc[UR36][R4.64+0xe4], R53 ;  /* 0x0000e43504005986 */ /* 0x0003e2000c101924 */
[----:B0-----:R-:W-:Y:S02]  /*4fc0*/  @P1 IMAD.MOV.U32 R2, RZ, RZ, R6 ;  /* 0x000000ffff021224 */ /* 0x001fe400078e0006 */
[----:B------:R-:W-:-:S05]  /*4fd0*/  @P1 IMAD.MOV.U32 R3, RZ, RZ, R7 ;  /* 0x000000ffff031224 */ /* 0x000fca00078e0007 */
[----:B------:R1:W-:Y:S04]  /*4fe0*/  @P1 STG.E desc[UR36][R2.64+0xe0], R13 ;  /* 0x0000e00d02001986 */ /* 0x0003e8000c101924 */
[----:B------:R1:W-:Y:S02]  /*4ff0*/  @P3 STG.E desc[UR36][R6.64+0xe4], R55 ;  /* 0x0000e43706003986 */ /* 0x0003e4000c101924 */
.L_x_104:
[----:B------:R-:W-:Y:S05]  /*5000*/  BSYNC B0 ;  /* 0x0000000000007941 */ /* 0x000fea0003800000 */
.L_x_42:
[----:B------:R-:W-:Y:S01]  /*5010*/  ULDC UR4, c[0x0][0xc] ;  /* 0x0000030000047ab9 */ /* 0x000fe20000000800 */
[----:B------:R-:W-:Y:S01]  /*5020*/  ULDC UR5, c[0x0][0x10] ;  /* 0x0000040000057ab9 */ /* 0x000fe20000000800 */
[----:B01----:R-:W0:Y:S01]  /*5030*/  LDC R5, c[0x0][0x14] ;  /* 0x00000500ff057b82 */ /* 0x003e220000000800 */
[----:B------:R-:W-:Y:S01]  /*5040*/  UIMAD.WIDE.U32 UR4, UR4, UR5, URZ ;  /* 0x00000005040472a5 */ /* 0x000fe2000f8e003f */
[----:B------:R-:W-:Y:S01]  /*5050*/  MOV R2, R18 ;  /* 0x0000001200027202 */ /* 0x000fe20000000f00 */
[----:B------:R-:W-:Y:S01]  /*5060*/  IMAD.MOV.U32 R3, RZ, RZ, R17 ;  /* 0x000000ffff037224 */ /* 0x000fe200078e0011 */
[----:B------:R-:W-:Y:S01]  /*5070*/  PRMT R0, RZ, 0x7610, R0 ;  /* 0x00007610ff007816 */ /* 0x000fe20000000000 */
[----:B------:R-:W-:Y:S02]  /*5080*/  IMAD.MOV.U32 R59, RZ, RZ, -0x1 ;  /* 0xffffffffff3b7424 */ /* 0x000fe400078e00ff */
[----:B------:R-:W-:Y:S02]  /*5090*/  IMAD.MOV.U32 R23, RZ, RZ, -0x1 ;  /* 0xffffffffff177424 */ /* 0x000fe400078e00ff */
[----:B0-----:R-:W-:-:S04]  /*50a0*/  IMAD.WIDE.U32 R2, R5, UR4, R2 ;  /* 0x0000000405027c25 */ /* 0x001fc8000f8e0002 */
[----:B------:R-:W-:Y:S01]  /*50b0*/  IMAD R5, R5, UR5, RZ ;  /* 0x0000000505057c24 */ /* 0x000fe2000f8e02ff */
[----:B------:R-:W-:Y:S01]  /*50c0*/  ULDC.64 UR4, c[0x0][0x650] ;  /* 0x0001940000047ab9 */ /* 0x000fe20000000a00 */
[----:B------:R-:W-:Y:S01]  /*50d0*/  IMAD.MOV.U32 R18, RZ, RZ, R2 ;  /* 0x000000ffff127224 */ /* 0x000fe200078e0002 */
[----:B------:R-:W-:Y:S01]  /*50e0*/  ISETP.GE.U32.AND P0, PT, R2, UR4, PT ;  /* 0x0000000402007c0c */ /* 0x000fe2000bf06070 */
[----:B------:R-:W-:-:S05]  /*50f0*/  IMAD.IADD R17, R3, 0x1, R5 ;  /* 0x0000000103117824 */ /* 0x000fca00078e0205 */
[----:B------:R-:W-:-:S13]  /*5100*/  ISETP.GE.U32.AND.EX P0, PT, R17, UR5, PT, P0 ;  /* 0x0000000511007c0c */ /* 0x000fda000bf06100 */
[----:B------:R-:W-:Y:S05]  /*5110*/  @P0 BRA `(.L_x_105) ;  /* 0x0000000400700947 */ /* 0x000fea0003800000 */
[----:B---3--:R-:W0:Y:S01]  /*5120*/  S2R R10, SR_CTAID.X ;  /* 0x00000000000a7919 */ /* 0x008e220000002500 */
[----:B------:R-:W1:Y:S01]  /*5130*/  LDC.64 R8, c[0x0][0x628] ;  /* 0x00018a00ff087b82 */ /* 0x000e620000000a00 */
[----:B------:R-:W-:Y:S01]  /*5140*/  ULDC UR4, c[0x0][0x150] ;  /* 0x0000540000047ab9 */ /* 0x000fe20000000800 */
[----:B--2-4-:R-:W-:Y:S01]  /*5150*/  IMAD.MOV.U32 R6, RZ, RZ, R18 ;  /* 0x000000ffff067224 */ /* 0x014fe200078e0012 */
[----:B------:R-:W2:Y:S01]  /*5160*/  S2R R20, SR_CTAID.Y ;  /* 0x0000000000147919 */ /* 0x000ea20000002600 */
[----:B------:R-:W-:-:S04]  /*5170*/  IMAD.MOV.U32 R7, RZ, RZ, R17 ;  /* 0x000000ffff077224 */ /* 0x000fc800078e0011 */
[----:B------:R-:W3:Y:S08]  /*5180*/  LDC R15, c[0x0][0x144] ;  /* 0x00005100ff0f7b82 */ /* 0x000ef00000000800 */
[----:B------:R-:W4:Y:S08]  /*5190*/  LDC R0, c[0x0][0x630] ;  /* 0x00018c00ff007b82 */ /* 0x000f300000000800 */
[----:B------:R-:W2:Y:S01]  /*51a0*/  LDC.64 R12, c[0x0][0x620] ;  /* 0x00018800ff0c7b82 */ /* 0x000ea20000000a00 */
[----:B-1----:R-:W-:-:S04]  /*51b0*/  ISETP.NE.U32.AND P0, PT, R8, RZ, PT ;  /* 0x000000ff0800720c */ /* 0x002fc80003f05070 */
[----:B------:R-:W-:Y:S02]  /*51c0*/  ISETP.NE.AND.EX P0, PT, R9, RZ, PT, P0 ;  /* 0x000000ff0900720c */ /* 0x000fe40003f05300 */
[----:B0-----:R-:W-:-:S05]  /*51d0*/  I2FP.F32.U32 R2, R10 ;  /* 0x0000000a00027245 */ /* 0x001fca0000201000 */
[----:B------:R-:W-:-:S04]  /*51e0*/  FMUL R2, R2, UR4 ;  /* 0x0000000402027c20 */ /* 0x000fc80008400000 */
[----:B------:R0:W1:Y:S02]  /*51f0*/  F2I.U32.TRUNC.NTZ R14, R2 ;  /* 0x00000002000e7305 */ /* 0x000064000020f000 */
[----:B---34-:R-:W-:Y:S05]  /*5200*/  @!P0 BRA `(.L_x_106) ;  /* 0x0000000000288947 */ /* 0x018fea0003800000 */
[----:B------:R-:W3:Y:S02]  /*5210*/  LDC R3, c[0x0][0x634] ;  /* 0x00018d00ff037b82 */ /* 0x000ee40000000800 */
[----:B---3--:R-:W-:-:S05]  /*5220*/  IADD3 R7, P0, R18, R3, RZ ;  /* 0x0000000312077210 */ /* 0x008fca0007f1e0ff */
[----:B------:R-:W-:-:S04]  /*5230*/  IMAD.X R11, RZ, RZ, R17, P0 ;  /* 0x000000ffff0b7224 */ /* 0x000fc800000e0611 */
[----:B0-----:R-:W-:-:S04]  /*5240*/  IMAD.WIDE.U32 R2, R11, R8, RZ ;  /* 0x000000080b027225 */ /* 0x001fc800078e00ff */
[----:B------:R-:W-:-:S04]  /*5250*/  IMAD.WIDE.U32 R4, P0, R7, R9, R2 ;  /* 0x0000000907047225 */ /* 0x000fc80007800002 */
[----:B------:R-:W-:Y:S01]  /*5260*/  IMAD.WIDE.U32 R2, R7, R8, RZ ;  /* 0x0000000807027225 */ /* 0x000fe200078e00ff */
[----:B------:R-:W-:-:S03]  /*5270*/  IADD3.X R7, RZ, RZ, RZ, P0, !PT ;  /* 0x000000ffff077210 */ /* 0x000fc600007fe4ff */
[----:B------:R-:W-:Y:S01]  /*5280*/  IMAD.MOV.U32 R6, RZ, RZ, R5 ;  /* 0x000000ffff067224 */ /* 0x000fe200078e0005 */
[----:B------:R-:W-:-:S05]  /*5290*/  IADD3 RZ, P0, R3, R4, RZ ;  /* 0x0000000403ff7210 */ /* 0x000fca0007f1e0ff */
[----:B------:R-:W-:-:S08]  /*52a0*/  IMAD.WIDE.U32.X R6, R11, R9, R6, P0 ;  /* 0x000000090b067225 */ /* 0x000fd000000e0406 */
.L_x_106:
[----:B------:R-:W3:Y:S01]  /*52b0*/  LDC.64 R26, c[0x0][0x640] ;  /* 0x00019000ff1a7b82 */ /* 0x000ee20000000a00 */
[-CC-:B------:R-:W-:Y:S01]  /*52c0*/  SHF.R.U64 R23, R6, R0.reuse, R7.reuse ;  /* 0x0000000006177219 */ /* 0x180fe20000001207 */
[----:B0-----:R-:W-:Y:S01]  /*52d0*/  IMAD.MOV.U32 R2, RZ, RZ, R18 ;  /* 0x000000ffff027224 */ /* 0x001fe200078e0012 */
[----:B------:R-:W-:Y:S01]  /*52e0*/  SHF.R.U32.HI R0, RZ, R0, R7 ;  /* 0x00000000ff007219 */ /* 0x000fe20000011607 */
[----:B-1----:R-:W-:Y:S01]  /*52f0*/  IMAD.MOV R14, RZ, RZ, -R14 ;  /* 0x000000ffff0e7224 */ /* 0x002fe200078e0a0e */
[----:B------:R-:W-:Y:S01]  /*5300*/  IADD3 R5, P0, RZ, -R23, RZ ;  /* 0x80000017ff057210 */ /* 0x000fe20007f1e0ff */
[----:B------:R-:W-:Y:S01]  /*5310*/  ULDC UR4, c[0x0][0x154] ;  /* 0x0000550000047ab9 */ /* 0x000fe20000000800 */
[----:B------:R-:W-:Y:S01]  /*5320*/  IMAD.MOV.U32 R7, RZ, RZ, 0x1 ;  /* 0x00000001ff077424 */ /* 0x000fe200078e00ff */
[----:B------:R-:W0:Y:S01]  /*5330*/  LDC R4, c[0x0][0x618] ;  /* 0x00018600ff047b82 */ /* 0x000e220000000800 */
[----:B------:R-:W-:Y:S02]  /*5340*/  IMAD R15, R15, R14, R10 ;  /* 0x0000000e0f0f7224 */ /* 0x000fe400078e020a */
[----:B------:R-:W-:-:S04]  /*5350*/  IMAD.X R3, RZ, RZ, ~R0, P0 ;  /* 0x000000ffff037224 */ /* 0x000fc800000e0e00 */
[-C--:B--2---:R-:W-:Y:S01]  /*5360*/  IMAD R0, R3, R12.reuse, RZ ;  /* 0x0000000c03007224 */ /* 0x084fe200078e02ff */
[----:B------:R-:W1:Y:S01]  /*5370*/  LDC R6, c[0x0][0x608] ;  /* 0x00018200ff067b82 */ /* 0x000e620000000800 */
[----:B------:R-:W-:Y:S02]  /*5380*/  IMAD.MOV.U32 R3, RZ, RZ, R17 ;  /* 0x000000ffff037224 */ /* 0x000fe400078e0011 */
[----:B------:R-:W-:-:S05]  /*5390*/  IMAD.WIDE.U32 R2, R5, R12, R2 ;  /* 0x0000000c05027225 */ /* 0x000fca00078e0002 */
[----:B------:R-:W2:Y:S01]  /*53a0*/  LDC R24, c[0x0][0x658] ;  /* 0x00019600ff187b82 */ /* 0x000ea20000000800 */
[----:B------:R-:W-:Y:S01]  /*53b0*/  IMAD R5, R5, R13, R0 ;  /* 0x0000000d05057224 */ /* 0x000fe200078e0200 */
[----:B------:R-:W-:Y:S02]  /*53c0*/  I2FP.F32.U32 R0, R20 ;  /* 0x0000001400007245 */ /* 0x000fe40000201000 */
[----:B---3--:R-:W-:Y:S01]  /*53d0*/  ISETP.NE.U32.AND P0, PT, R26, RZ, PT ;  /* 0x000000ff1a00720c */ /* 0x008fe20003f05070 */
[----:B------:R-:W-:Y:S02]  /*53e0*/  IMAD.IADD R3, R3, 0x1, R5 ;  /* 0x0000000103037824 */ /* 0x000fe400078e0205 */
[----:B------:R-:W-:Y:S01]  /*53f0*/  FMUL R0, R0, UR4 ;  /* 0x0000000400007c20 */ /* 0x000fe20008400000 */
[----:B------:R-:W3:Y:S01]  /*5400*/  LDC R13, c[0x0][0x148] ;  /* 0x00005200ff0d7b82 */ /* 0x000ee20000000800 */
[----:B------:R-:W-:Y:S01]  /*5410*/  ISETP.NE.AND.EX P0, PT, R27, RZ, PT, P0 ;  /* 0x000000ff1b00720c */ /* 0x000fe20003f05300 */
[----:B------:R-:W-:Y:S01]  /*5420*/  IMAD.MOV.U32 R5, RZ, RZ, -0x1 ;  /* 0xffffffffff057424 */ /* 0x000fe200078e00ff */
[-CC-:B0-----:R-:W-:Y:S01]  /*5430*/  SHF.R.U64 R10, R2, R4.reuse, R3.reuse ;  /* 0x00000004020a7219 */ /* 0x181fe20000001203 */
[----:B------:R0:W4:Y:S01]  /*5440*/  F2I.U32.TRUNC.NTZ R12, R0 ;  /* 0x00000000000c7305 */ /* 0x000122000020f000 */
[----:B------:R-:W-:-:S03]  /*5450*/  SHF.R.U32.HI R3, RZ, R4, R3 ;  /* 0x00000004ff037219 */ /* 0x000fc60000011603 */
[----:B------:R-:W0:Y:S01]  /*5460*/  LDC R14, c[0x0][0x600] ;  /* 0x00018000ff0e7b82 */ /* 0x000e220000000800 */
[-CC-:B-1----:R-:W-:Y:S02]  /*5470*/  SHF.R.U64 R8, R10, R6.reuse, R3.reuse ;  /* 0x000000060a087219 */ /* 0x182fe40000001203 */
[----:B------:R-:W-:-:S05]  /*5480*/  SHF.R.U32.HI R3, RZ, R6, R3 ;  /* 0x00000006ff037219 */ /* 0x000fca0000011603 */
[----:B------:R-:W1:Y:S01]  /*5490*/  LDC R25, c[0x0][0x648] ;  /* 0x00019200ff197b82 */ /* 0x000e620000000800 */
[-C--:B--2---:R-:W-:Y:S02]  /*54a0*/  SHF.L.U32 R5, R5, R24.reuse, RZ ;  /* 0x0000001805057219 */ /* 0x084fe400000006ff */
[-CC-:B------:R-:W-:Y:S02]  /*54b0*/  SHF.R.U64 R11, R8, R24.reuse, R3.reuse ;  /* 0x00000018080b7219 */ /* 0x180fe40000001203 */
[-C--:B------:R-:W-:Y:S02]  /*54c0*/  SHF.R.U32.HI R3, RZ, R24.reuse, R3 ;  /* 0x00000018ff037219 */ /* 0x080fe40000011603 */
[----:B------:R-:W-:Y:S01]  /*54d0*/  SHF.L.U32 R58, R7, R24, RZ ;  /* 0x00000018073a7219 */ /* 0x000fe200000006ff */
[----:B------:R-:W2:Y:S01]  /*54e0*/  LDC R28, c[0x0][0x638] ;  /* 0x00018e00ff1c7b82 */ /* 0x000ea20000000800 */
[----:B------:R-:W-:Y:S02]  /*54f0*/  LOP3.LUT R21, RZ, R5, RZ, 0x33, !PT ;  /* 0x00000005ff157212 */ /* 0x000fe400078e33ff */
[----:B------:R-:W-:-:S05]  /*5500*/  MOV R2, R11 ;  /* 0x0000000b00027202 */ /* 0x000fca0000000f00 */
[----:B------:R-:W0:Y:S01]  /*5510*/  LDC R29, c[0x0][0x610] ;  /* 0x00018400ff1d7b82 */ /* 0x000e220000000800 */
[----:B----4-:R-:W-:Y:S05]  /*5520*/  @!P0 BRA `(.L_x_107) ;  /* 0x0000000000288947 */ /* 0x010fea0003800000 */
[----:B0-----:R-:W0:Y:S02]  /*5530*/  LDC R0, c[0x0][0x64c] ;  /* 0x00019300ff007b82 */ /* 0x001e240000000800 */
[----:B0-----:R-:W-:-:S05]  /*5540*/  IADD3 R7, P0, R11, R0, RZ ;  /* 0x000000000b077210 */ /* 0x001fca0007f1e0ff */
        /* <DEDUP_REMOVED lines=8> */
.L_x_107:
[----:B------:R-:W4:Y:S01]  /*55d0*/  LDC R4, c[0x0][0x65c] ;  /* 0x00019700ff047b82 */ /* 0x000f220000000800 */
[----:B01----:R-:W-:Y:S01]  /*55e0*/  SHF.R.U64 R0, R2, R25, R3 ;  /* 0x0000001902007219 */ /* 0x003fe20000001203 */
[----:B------:R-:W-:Y:S01]  /*55f0*/  VIADD R5, R14, 0xffffffff ;  /* 0xffffffff0e057836 */ /* 0x000fe20000000000 */
[----:B------:R-:W-:Y:S01]  /*5600*/  LOP3.LUT R3, R8, R21, RZ, 0xc0, !PT ;  /* 0x0000001508037212 */ /* 0x000fe200078ec0ff */
[----:B------:R-:W-:Y:S02]  /*5610*/  IMAD.MOV R12, RZ, RZ, -R12 ;  /* 0x000000ffff0c7224 */ /* 0x000fe400078e0a0c */
[----:B------:R-:W-:Y:S02]  /*5620*/  IMAD.MOV R2, RZ, RZ, -R0 ;  /* 0x000000ffff027224 */ /* 0x000fe400078e0a00 */
[----:B------:R-:W-:Y:S01]  /*5630*/  IMAD R58, R58, R0, R3 ;  /* 0x000000003a3a7224 */ /* 0x000fe200078e0203 */
[----:B------:R-:W-:Y:S01]  /*5640*/  LOP3.LUT R3, R10, R5, RZ, 0xc0, !PT ;  /* 0x000000050a037212 */ /* 0x000fe200078ec0ff */
[----:B--2---:R-:W-:-:S02]  /*5650*/  IMAD R0, R2, R28, R11 ;  /* 0x0000001c02007224 */ /* 0x004fc400078e020b */
[----:B------:R-:W-:Y:S02]  /*5660*/  IMAD.MOV.U32 R2, RZ, RZ, 0x1 ;  /* 0x00000001ff027424 */ /* 0x000fe400078e00ff */
[----:B------:R-:W-:-:S03]  /*5670*/  IMAD R3, R0, R14, R3 ;  /* 0x0000000e00037224 */ /* 0x000fc600078e0203 */
[----:B------:R-:W-:Y:S02]  /*5680*/  PRMT R0, R2, 0x7610, R0 ;  /* 0x0000761002007816 */ /* 0x000fe40000000000 */
[----:B----4-:R-:W-:-:S13]  /*5690*/  ISETP.NE.AND P0, PT, R4, 0x1, PT ;  /* 0x000000010400780c */ /* 0x010fda0003f05270 */
[----:B---3--:R-:W-:-:S04]  /*56a0*/  @P0 IMAD R15, R13, R12, R20 ;  /* 0x0000000c0d0f0224 */ /* 0x008fc800078e0214 */
[----:B------:R-:W-:-:S05]  /*56b0*/  IMAD R58, R58, R29, R15 ;  /* 0x0000001d3a3a7224 */ /* 0x000fca00078e020f */
[----:B------:R-:W-:Y:S02]  /*56c0*/  SEL R59, R3, R58, !P0 ;  /* 0x0000003a033b7207 */ /* 0x000fe40004000000 */
[----:B------:R-:W-:-:S07]  /*56d0*/  SEL R58, R58, R3, !P0 ;  /* 0x000000033a3a7207 */ /* 0x000fce0004000000 */
.L_x_105:
[----:B------:R-:W-:-:S13]  /*56e0*/  LOP3.LUT P0, RZ, R0, 0xff, RZ, 0xc0, !PT ;  /* 0x000000ff00ff7812 */ /* 0x000fda000780c0ff */
[----:B------:R-:W-:Y:S05]  /*56f0*/  @P0 BRA `(.L_x_108) ;  /* 0xffffffb800540947 */ /* 0x000fea000383ffff */
[----:B------:R-:W-:Y:S05]  /*5700*/  EXIT ;  /* 0x000000000000794d */ /* 0x000fea0003800000 */
.L_x_4:
[----:B0-----:R-:W-:Y:S01]  /*5710*/  ULDC.64 UR4, c[0x0][0x650] ;  /* 0x0001940000047ab9 */ /* 0x001fe20000000a00 */
[----:B------:R-:W-:Y:S01]  /*5720*/  PRMT R5, RZ, 0x7610, R5 ;  /* 0x00007610ff057816 */ /* 0x000fe20000000005 */
[----:B------:R-:W-:Y:S01]  /*5730*/  IMAD.MOV.U32 R26, RZ, RZ, -0x1 ;  /* 0xffffffffff1a7424 */ /* 0x000fe200078e00ff */
[----:B------:R-:W-:Y:S01]  /*5740*/  ISETP.GE.U32.AND P0, PT, R18, UR4, PT ;  /* 0x0000000412007c0c */ /* 0x000fe2000bf06070 */
[----:B------:R-:W-:Y:S01]  /*5750*/  IMAD.MOV.U32 R23, RZ, RZ, -0x1 ;  /* 0xffffffffff177424 */ /* 0x000fe200078e00ff */
[----:B------:R-:W-:Y:S02]  /*5760*/  MOV R25, 0xffffffff ;  /* 0xffffffff00197802 */ /* 0x000fe40000000f00 */
        /* <DEDUP_REMOVED lines=20> */
.L_x_110:
[-CC-:B------:R-:W-:Y:S01]  /*58b0*/  SHF.R.U64 R23, R10, R14.reuse, R11.reuse ;  /* 0x0000000e0a177219 */ /* 0x180fe2000000120b */
[----:B------:R-:W0:Y:S01]  /*58c0*/  LDC R12, c[0x0][0x618] ;  /* 0x00018600ff0c7b82 */ /* 0x000e220000000800 */
[----:B------:R-:W-:Y:S01]  /*58d0*/  SHF.R.U32.HI R3, RZ, R14, R11 ;  /* 0x0000000eff037219 */ /* 0x000fe2000001160b */
[----:B------:R-:W-:Y:S01]  /*58e0*/  ULDC UR4, c[0x0][0x150] ;  /* 0x0000540000047ab9 */ /* 0x000fe20000000800 */
[----:B------:R-:W-:Y:S01]  /*58f0*/  IADD3 R5, P0, RZ, -R23, RZ ;  /* 0x80000017ff057210 */ /* 0x000fe20007f1e0ff */
[----:B------:R-:W-:Y:S01]  /*5900*/  IMAD.MOV.U32 R19, RZ, RZ, R17 ;  /* 0x000000ffff137224 */ /* 0x000fe200078e0011 */
[----:B------:R-:W-:-:S03]  /*5910*/  I2FP.F32.U32 R6, R2 ;  /* 0x0000000200067245 */ /* 0x000fc60000201000 */
[----:B------:R-:W1:Y:S01]  /*5920*/  LDC.64 R26, c[0x0][0x640] ;  /* 0x00019000ff1a7b82 */ /* 0x000e620000000a00 */
[----:B------:R-:W-:Y:S02]  /*5930*/  IMAD.X R3, RZ, RZ, ~R3, P0 ;  /* 0x000000ffff037224 */ /* 0x000fe400000e0e03 */
[----:B------:R-:W-:Y:S01]  /*5940*/  FMUL R9, R6, UR4 ;  /* 0x0000000406097c20 */ /* 0x000fe20008400000 */
[----:B------:R-:W-:Y:S01]  /*5950*/  IMAD.WIDE.U32 R6, R5, R20, R18 ;  /* 0x0000001405067225 */ /* 0x000fe200078e0012 */
[----:B------:R-:W-:-:S03]  /*5960*/  ULDC UR4, c[0x0][0x154] ;  /* 0x0000550000047ab9 */ /* 0x000fc60000000800 */
[----:B------:R-:W-:Y:S01]  /*5970*/  IMAD R8, R3, R20, RZ ;  /* 0x0000001403087224 */ /* 0x000fe200078e02ff */
[----:B------:R-:W2:Y:S01]  /*5980*/  LDC R11, c[0x0][0x144] ;  /* 0x00005100ff0b7b82 */ /* 0x000ea20000000800 */
[----:B------:R-:W3:Y:S02]  /*5990*/  F2I.U32.TRUNC.NTZ R9, R9 ;  /* 0x0000000900097305 */ /* 0x000ee4000020f000 */
[----:B------:R-:W-:Y:S02]  /*59a0*/  IMAD R3, R5, R21, R8 ;  /* 0x0000001505037224 */ /* 0x000fe400078e0208 */
[----:B------:R-:W-:-:S03]  /*59b0*/  IMAD.MOV.U32 R8, RZ, RZ, 0x1 ;  /* 0x00000001ff087424 */ /* 0x000fc600078e00ff */
[----:B------:R-:W4:Y:S01]  /*59c0*/  LDC R14, c[0x0][0x608] ;  /* 0x00018200ff0e7b82 */ /* 0x000f220000000800 */
[----:B------:R-:W-:-:S04]  /*59d0*/  IADD3 R3, R7, R3, RZ ;  /* 0x0000000307037210 */ /* 0x000fc80007ffe0ff */
[----:B0-----:R-:W-:Y:S02]  /*59e0*/  SHF.R.U64 R10, R6, R12, R3 ;  /* 0x0000000c060a7219 */ /* 0x001fe40000001203 */
[----:B------:R-:W-:Y:S01]  /*59f0*/  I2FP.F32.U32 R6, R4 ;  /* 0x0000000400067245 */ /* 0x000fe20000201000 */
[----:B------:R-:W0:Y:S01]  /*5a00*/  LDC R25, c[0x0][0x658] ;  /* 0x00019600ff197b82 */ /* 0x000e220000000800 */
[----:B-1----:R-:W-:Y:S01]  /*5a10*/  ISETP.NE.U32.AND P0, PT, R26, RZ, PT ;  /* 0x000000ff1a00720c */ /* 0x002fe20003f05070 */
[----:B---3--:R-:W-:Y:S01]  /*5a20*/  IMAD.MOV R5, RZ, RZ, -R9 ;  /* 0x000000ffff057224 */ /* 0x008fe200078e0a09 */
[----:B------:R-:W-:Y:S01]  /*5a30*/  SHF.R.U32.HI R3, RZ, R12, R3 ;  /* 0x0000000cff037219 */ /* 0x000fe20000011603 */
[----:B------:R-:W-:Y:S01]  /*5a40*/  FMUL R6, R6, UR4 ;  /* 0x0000000406067c20 */ /* 0x000fe20008400000 */
[----:B------:R-:W-:Y:S01]  /*5a50*/  ISETP.NE.AND.EX P0, PT, R27, RZ, PT, P0 ;  /* 0x000000ff1b00720c */ /* 0x000fe20003f05300 */
[----:B------:R-:W-:Y:S02]  /*5a60*/  IMAD.MOV.U32 R12, RZ, RZ, -0x1 ;  /* 0xffffffffff0c7424 */ /* 0x000fe400078e00ff */
[----:B------:R-:W1:Y:S01]  /*5a70*/  LDC R15, c[0x0][0x148] ;  /* 0x00005200ff0f7b82 */ /* 0x000e620000000800 */
[----:B--2---:R-:W-:-:S07]  /*5a80*/  IMAD R21, R11, R5, R2 ;  /* 0x000000050b157224 */ /* 0x004fce00078e0202 */
[----:B------:R-:W2:Y:S01]  /*5a90*/  LDC R19, c[0x0][0x600] ;  /* 0x00018000ff137b82 */ /* 0x000ea20000000800 */
[-CC-:B----4-:R-:W-:Y:S02]  /*5aa0*/  SHF.R.U64 R13, R10, R14.reuse, R3.reuse ;  /* 0x0000000e0a0d7219 */ /* 0x190fe40000001203 */
[----:B------:R-:W-:Y:S02]  /*5ab0*/  SHF.R.U32.HI R2, RZ, R14, R3 ;  /* 0x0000000eff027219 */ /* 0x000fe40000011603 */
[----:B------:R3:W4:Y:S03]  /*5ac0*/  F2I.U32.TRUNC.NTZ R14, R6 ;  /* 0x00000006000e7305 */ /* 0x000726000020f000 */
[----:B------:R-:W1:Y:S01]  /*5ad0*/  LDC R20, c[0x0][0x648] ;  /* 0x00019200ff147b82 */ /* 0x000e620000000800 */
[-C--:B0-----:R-:W-:Y:S02]  /*5ae0*/  SHF.L.U32 R5, R12, R25.reuse, RZ ;  /* 0x000000190c057219 */ /* 0x081fe400000006ff */
[----:B------:R-:W-:-:S02]  /*5af0*/  SHF.R.U64 R12, R13, R25, R2 ;  /* 0x000000190d0c7219 */ /* 0x000fc40000001202 */
[-C--:B------:R-:W-:Y:S02]  /*5b00*/  SHF.R.U32.HI R3, RZ, R25.reuse, R2 ;  /* 0x00000019ff037219 */ /* 0x080fe40000011602 */
[----:B------:R-:W-:Y:S01]  /*5b10*/  SHF.L.U32 R25, R8, R25, RZ ;  /* 0x0000001908197219 */ /* 0x000fe200000006ff */
[----:B------:R-:W0:Y:S01]  /*5b20*/  LDC R22, c[0x0][0x638] ;  /* 0x00018e00ff167b82 */ /* 0x000e220000000800 */
[----:B------:R-:W-:Y:S01]  /*5b30*/  LOP3.LUT R24, RZ, R5, RZ, 0x33, !PT ;  /* 0x00000005ff187212 */ /* 0x000fe200078e33ff */
[----:B------:R-:W-:-:S06]  /*5b40*/  IMAD.MOV.U32 R2, RZ, RZ, R12 ;  /* 0x000000ffff027224 */ /* 0x000fcc00078e000c */
[----:B------:R-:W0:Y:S01]  /*5b50*/  LDC R28, c[0x0][0x610] ;  /* 0x00018400ff1c7b82 */ /* 0x000e220000000800 */
[----:B---34-:R-:W-:Y:S05]  /*5b60*/  @!P0 BRA `(.L_x_111) ;  /* 0x0000000000288947 */ /* 0x018fea0003800000 */
        /* <DEDUP_REMOVED lines=10> */
.L_x_111:
[----:B------:R-:W3:Y:S01]  /*5c10*/  LDC R5, c[0x0][0x65c] ;  /* 0x00019700ff057b82 */ /* 0x000ee20000000800 */
[----:B-1----:R-:W-:Y:S01]  /*5c20*/  SHF.R.U64 R3, R2, R20, R3 ;  /* 0x0000001402037219 */ /* 0x002fe20000001203 */
[----:B------:R-:W-:Y:S01]  /*5c30*/  IMAD.MOV R14, RZ, RZ, -R14 ;  /* 0x000000ffff0e7224 */ /* 0x000fe200078e0a0e */
[----:B------:R-:W-:Y:S02]  /*5c40*/  LOP3.LUT R2, R13, R24, RZ, 0xc0, !PT ;  /* 0x000000180d027212 */ /* 0x000fe400078ec0ff */
[----:B--2---:R-:W-:-:S03]  /*5c50*/  IADD3 R7, R19, -0x1, RZ ;  /* 0xffffffff13077810 */ /* 0x004fc60007ffe0ff */
[----:B------:R-:W-:Y:S01]  /*5c60*/  IMAD R26, R25, R3, R2 ;  /* 0x00000003191a7224 */ /* 0x000fe200078e0202 */
[----:B---3--:R-:W-:Y:S01]  /*5c70*/  ISETP.NE.AND P0, PT, R5, 0x1, PT ;  /* 0x000000010500780c */ /* 0x008fe20003f05270 */
[----:B------:R-:W-:Y:S01]  /*5c80*/  IMAD.MOV R5, RZ, RZ, -R3 ;  /* 0x000000ffff057224 */ /* 0x000fe200078e0a03 */
[----:B------:R-:W-:-:S03]  /*5c90*/  LOP3.LUT R3, R10, R7, RZ, 0xc0, !PT ;  /* 0x000000070a037212 */ /* 0x000fc600078ec0ff */
[----:B0-----:R-:W-:Y:S02]  /*5ca0*/  IMAD R2, R5, R22, R12 ;  /* 0x0000001605027224 */ /* 0x001fe400078e020c */
[----:B------:R-:W-:Y:S02]  /*5cb0*/  IMAD.MOV.U32 R5, RZ, RZ, 0x1 ;  /* 0x00000001ff057424 */ /* 0x000fe400078e00ff */
[----:B------:R-:W-:-:S04]  /*5cc0*/  IMAD R3, R2, R19, R3 ;  /* 0x0000001302037224 */ /* 0x000fc800078e0203 */
[----:B------:R-:W-:-:S04]  /*5cd0*/  @P0 IMAD R21, R15, R14, R4 ;  /* 0x0000000e0f150224 */ /* 0x000fc800078e0204 */
[----:B------:R-:W-:-:S05]  /*5ce0*/  IMAD R26, R26, R28, R21 ;  /* 0x0000001c1a1a7224 */ /* 0x000fca00078e0215 */
[----:B------:R-:W-:Y:S02]  /*5cf0*/  SEL R25, R3, R26, !P0 ;  /* 0x0000001a03197207 */ /* 0x000fe40004000000 */
[----:B------:R-:W-:-:S07]  /*5d00*/  SEL R26, R26, R3, !P0 ;  /* 0x000000031a1a7207 */ /* 0x000fce0004000000 */
.L_x_109:
[----:B------:R-:W-:-:S08]  /*5d10*/  NOP ;  /* 0x0000000000007918 */ /* 0x000fd00000000000 */
[----:B------:R-:W0:-:S00]  /*5d20*/  USETMAXREG.DEALLOC.CTAPOOL 0x28 ;  /* 0x00000028000079c8 */ /* 0x000e0000080e0500 */
[----:B0-----:R-:W-:-:S13]  /*5d30*/  ISETP.NE.AND P0, PT, R0, RZ, PT ;  /* 0x000000ff0000720c */ /* 0x001fda0003f05270 */
[----:B------:R-:W-:Y:S05]  /*5d40*/  @P0 EXIT ;  /* 0x000000000000094d */ /* 0x000fea0003800000 */
[----:B------:R-:W-:Y:S01]  /*5d50*/  IMAD.MOV.U32 R0, RZ, RZ, 0x1 ;  /* 0x00000001ff007424 */ /* 0x000fe200078e00ff */
[----:B------:R0:W-:Y:S01]  /*5d60*/  STL [R1+0x8], RZ ;  /* 0x000008ff01007387 */ /* 0x0001e20000100800 */
[----:B------:R-:W-:-:S03]  /*5d70*/  LOP3.LUT P0, RZ, R5, 0xff, RZ, 0xc0, !PT ;  /* 0x000000ff05ff7812 */ /* 0x000fc6000780c0ff */
[----:B------:R0:W-:Y:S10]  /*5d80*/  STL [R1], R0 ;  /* 0x0000000001007387 */ /* 0x0001f40000100800 */
[----:B0-----:R-:W-:Y:S05]  /*5d90*/  @!P0 BRA `(.L_x_112) ;  /* 0x00000018003c8947 */ /* 0x001fea0003800000 */
[----:B------:R-:W0:Y:S01]  /*5da0*/  LDC R0, c[0x0][0x28c] ;  /* 0x0000a300ff007b82 */ /* 0x000e220000000800 */
[----:B------:R-:W1:Y:S01]  /*5db0*/  S2R R4, SR_TID.X ;  /* 0x0000000000047919 */ /* 0x000e620000002100 */
[----:B------:R-:W-:Y:S01]  /*5dc0*/  ULDC UR41, c[0x0][0x658] ;  /* 0x0001960000297ab9 */ /* 0x000fe20000000800 */
[----:B------:R-:W-:Y:S01]  /*5dd0*/  UMOV UR5, 0xffffffff ;  /* 0xffffffff00057882 */ /* 0x000fe20000000000 */
[----:B------:R-:W-:Y:S01]  /*5de0*/  ULDC UR4, c[0x0][0xc] ;  /* 0x0000030000047ab9 */ /* 0x000fe20000000800 */
[----:B------:R2:W-:Y:S01]  /*5df0*/  STL [R1+0x8], RZ ;  /* 0x000008ff01007387 */ /* 0x0005e20000100800 */
[----:B------:R-:W-:Y:S01]  /*5e00*/  USHF.L.U32 UR42, UR5, UR41, URZ ;  /* 0x00000029052a7299 */ /* 0x000fe2000800063f */
[----:B------:R-:W-:Y:S01]  /*5e10*/  BSSY B7, `(.L_x_112) ;  /* 0x0000187000077945 */ /* 0x000fe20003800000 */
[----:B------:R-:W-:Y:S01]  /*5e20*/  UMOV UR6, 0x1 ;  /* 0x0000000100067882 */ /* 0x000fe20000000000 */
[----:B------:R-:W-:Y:S01]  /*5e30*/  ULDC UR5, c[0x0][0x10] ;  /* 0x0000040000057ab9 */ /* 0x000fe20000000800 */
[----:B------:R-:W-:Y:S01]  /*5e40*/  USHF.L.U32 UR41, UR6, UR41, URZ ;  /* 0x0000002906297299 */ /* 0x000fe2000800063f */
[----:B------:R-:W-:Y:S01]  /*5e50*/  LOP3.LUT R22, R16, 0x2, RZ, 0xfc, !PT ;  /* 0x0000000210167812 */ /* 0x000fe200078efcff */
[----:B------:R-:W-:Y:S01]  /*5e60*/  UIMAD.WIDE.U32 UR4, UR4, UR5, URZ ;  /* 0x00000005040472a5 */ /* 0x000fe2000f8e003f */
[----:B------:R-:W-:Y:S01]  /*5e70*/  ULDC UR6, c[0x0][0x14] ;  /* 0x0000050000067ab9 */ /* 0x000fe20000000800 */
[----:B------:R-:W-:-:S02]  /*5e80*/  ULDC UR40, c[0x0][0x600] ;  /* 0x0001800000287ab9 */ /* 0x000fc40000000800 */
[----:B------:R-:W-:Y:S02]  /*5e90*/  UIMAD.WIDE.U32 UR38, UR4, UR6, URZ ;  /* 0x00000006042672a5 */ /* 0x000fe4000f8e003f */
[----:B------:R-:W-:Y:S02]  /*5ea0*/  UIMAD UR43, UR5, UR6, URZ ;  /* 0x00000006052b72a4 */ /* 0x000fe4000f8e023f */
[----:B------:R-:W-:Y:S02]  /*5eb0*/  UIADD3 UR40, UR40, -0x1, URZ ;  /* 0xffffffff28287890 */ /* 0x000fe4000fffe03f */
[----:B------:R-:W-:Y:S01]  /*5ec0*/  ULOP3.LUT UR42, URZ, UR42, URZ, 0x33, !UPT ;  /* 0x0000002a3f2a7292 */ /* 0x000fe2000f8e333f */
[----:B0-----:R-:W-:Y:S01]  /*5ed0*/  VIADD R0, R0, 0x1f ;  /* 0x0000001f00007836 */ /* 0x001fe20000000000 */
[----:B------:R-:W-:Y:S01]  /*5ee0*/  UIADD3 UR43, UR39, UR43, URZ ;  /* 0x0000002b272b7290 */ /* 0x000fe2000fffe03f */
[----:B------:R-:W-:-:S03]  /*5ef0*/  ULDC.64 UR36, c[0x0][0x198] ;  /* 0x0000660000247ab9 */ /* 0x000fc60000000a00 */
[----:B------:R-:W-:-:S04]  /*5f00*/  SHF.R.S32.HI R3, RZ, 0x1f, R0 ;  /* 0x0000001fff037819 */ /* 0x000fc80000011400 */
[----:B------:R-:W-:Y:S01]  /*5f10*/  LEA.HI R3, R3, R0, RZ, 0x5 ;  /* 0x0000000003037211 */ /* 0x000fe200078f28ff */
[----:B------:R-:W-:Y:S01]  /*5f20*/  IMAD.MOV.U32 R0, RZ, RZ, 0x1 ;  /* 0x00000001ff007424 */ /* 0x000fe200078e00ff */
[C---:B-1----:R-:W-:Y:S02]  /*5f30*/  LOP3.LUT P1, RZ, R4.reuse, 0x7f, RZ, 0xc0, !PT ;  /* 0x0000007f04ff7812 */ /* 0x042fe4000782c0ff */
[----:B------:R-:W-:Y:S02]  /*5f40*/  LOP3.LUT P0, RZ, R4, 0x1f, RZ, 0xc0, !PT ;  /* 0x0000001f04ff7812 */ /* 0x000fe4000780c0ff */
[----:B------:R-:W-:Y:S01]  /*5f50*/  SHF.R.S32.HI R4, RZ, 0x5, R3 ;  /* 0x00000005ff047819 */ /* 0x000fe20000011403 */
[----:B------:R-:W-:Y:S01]  /*5f60*/  IMAD.MOV.U32 R3, RZ, RZ, 0x1 ;  /* 0x00000001ff037424 */ /* 0x000fe200078e00ff */
[----:B------:R-:W-:Y:S02]  /*5f70*/  PRMT R2, R0, 0x7610, R2 ;  /* 0x0000761000027816 */ /* 0x000fe40000000002 */
[----:B------:R-:W-:Y:S01]  /*5f80*/  PLOP3.LUT P0, PT, P0, P1, PT, 0x8a, 0x0 ;  /* 0x000000000000781c */ /* 0x000fe20000703172 */
[----:B------:R-:W-:Y:S01]  /*5f90*/  VIADD R0, R4, 0x1 ;  /* 0x0000000104007836 */ /* 0x000fe20000000000 */
[----:B------:R2:W-:Y:S02]  /*5fa0*/  STL [R1], R3 ;  /* 0x0000000301007387 */ /* 0x0005e40000100800 */
[----:B------:R-:W-:-:S02]  /*5fb0*/  P2R R24, PR, RZ, 0x1 ;  /* 0x00000001ff187803 */ /* 0x000fc40000000000 */
[----:B------:R2:W-:Y:S04]  /*5fc0*/  STL [R1+0x4], R4 ;  /* 0x0000040401007387 */ /* 0x0005e80000100800 */
[----:B------:R2:W-:Y:S04]  /*5fd0*/  STL.S16 [R1+0xc], R2 ;  /* 0x00000c0201007387 */ /* 0x0005e80000100600 */
[----:B------:R2:W-:Y:S02]  /*5fe0*/  STL [R1+0x10], R0 ;  /* 0x0000100001007387 */ /* 0x0005e40000100800 */
.L_x_126:
[----:B------:R-:W-:-:S03]  /*5ff0*/  UMOV UR4, 0xffffffff ;  /* 0xffffffff00047882 */ /* 0x000fc60000000000 */
[----:B0-----:R-:W-:Y:S05]  /*6000*/  BRA.DIV UR4, `(.L_x_113) ;  /* 0x00000022044c7947 */ /* 0x001fea000b800000 */
[----:B------:R-:W-:-:S13]  /*6010*/  ELECT P6, URZ, PT ;  /* 0x00000000003f782f */ /* 0x000fda00038c0000 */
.L_x_152:
[----:B------:R-:W-:Y:S04]  /*6020*/  BSSY B6, `(.L_x_114) ;  /* 0x00000ea000067945 */ /* 0x000fe80003800000 */
[----:B------:R-:W-:Y:S05]  /*6030*/  @!P6 BRA `(.L_x_115) ;  /* 0x0000000c00a0e947 */ /* 0x000fea0003800000 */
[----:B--2---:R-:W0:Y:S01]  /*6040*/  S2R R0, SR_CgaCtaId ;  /* 0x0000000000007919 */ /* 0x004e220000008800 */
[----:B------:R-:W-:-:S04]  /*6050*/  MOV R19, 0x400 ;  /* 0x0000040000137802 */ /* 0x000fc80000000f00 */
[----:B0-----:R-:W-:-:S05]  /*6060*/  LEA R19, R0, R19, 0x18 ;  /* 0x0000001300137211 */ /* 0x001fca00078ec0ff */
[----:B------:R-:W-:-:S05]  /*6070*/  VIADD R0, R19, 0x200 ;  /* 0x0000020013007836 */ /* 0x000fca0000000000 */
[----:B------:R-:W-:-:S13]  /*6080*/  LOP3.LUT P0, RZ, R0, 0x9f, RZ, 0xc0, !PT ;  /* 0x0000009f00ff7812 */ /* 0x000fda000780c0ff */
[----:B------:R-:W-:Y:S05]  /*6090*/  @!P0 BRA `(.L_x_116) ;  /* 0x0000000000408947 */ /* 0x000fea0003800000 */
[----:B------:R-:W-:Y:S01]  /*60a0*/  MOV R2, 0x0 ;  /* 0x0000000000027802 */ /* 0x000fe20000000f00 */
[----:B------:R-:W-:Y:S01]  /*60b0*/  ULDC.64 UR4, c[0x4][0x78] ;  /* 0x01001e0000047ab9 */ /* 0x000fe20000000a00 */
[----:B------:R-:W-:Y:S01]  /*60c0*/  ULDC.64 UR6, c[0x4][0x8] ;  /* 0x0100020000067ab9 */ /* 0x000fe20000000a00 */
[----:B------:R-:W-:Y:S01]  /*60d0*/  MOV R4, UR4 ;  /* 0x0000000400047c02 */ /* 0x000fe20008000f00 */
[----:B------:R-:W-:Y:S01]  /*60e0*/  IMAD.U32 R5, RZ, RZ, UR5 ;  /* 0x00000005ff057e24 */ /* 0x000fe2000f8e00ff */
[----:B------:R-:W-:Y:S01]  /*60f0*/  ULDC.64 UR4, c[0x4][0x80] ;  /* 0x0100200000047ab9 */ /* 0x000fe20000000a00 */
[----:B------:R-:W0:Y:S01]  /*6100*/  LDC.64 R2, c[0x4][R2] ;  /* 0x0100000002027b82 */ /* 0x000e220000000a00 */
[----:B------:R-:W-:Y:S02]  /*6110*/  IMAD.U32 R6, RZ, RZ, UR4 ;  /* 0x00000004ff067e24 */ /* 0x000fe4000f8e00ff */
[----:B------:R-:W-:Y:S02]  /*6120*/  IMAD.U32 R7, RZ, RZ, UR5 ;  /* 0x00000005ff077e24 */ /* 0x000fe4000f8e00ff */
[----:B------:R-:W-:-:S02]  /*6130*/  IMAD.U32 R10, RZ, RZ, UR6 ;  /* 0x00000006ff0a7e24 */ /* 0x000fc4000f8e00ff */
[----:B------:R-:W-:Y:S02]  /*6140*/  IMAD.U32 R11, RZ, RZ, UR7 ;  /* 0x00000007ff0b7e24 */ /* 0x000fe4000f8e00ff */
[----:B------:R-:W-:Y:S02]  /*6150*/  IMAD.MOV.U32 R8, RZ, RZ, 0x70 ;  /* 0x00000070ff087424 */ /* 0x000fe400078e00ff */
[----:B------:R-:W-:Y:S02]  /*6160*/  IMAD.MOV.U32 R12, RZ, RZ, 0x1 ;  /* 0x00000001ff0c7424 */ /* 0x000fe400078e00ff */
[----:B------:R-:W-:-:S07]  /*6170*/  IMAD.MOV.U32 R13, RZ, RZ, RZ ;  /* 0x000000ffff0d7224 */ /* 0x000fce00078e00ff */
[----:B------:R-:W-:-:S07]  /*6180*/  LEPC R20, `(.L_x_116) ;  /* 0x000000001014794e */ /* 0x000fce0000000000 */
[----:B0-----:R-:W-:Y:S05]  /*6190*/  CALL.ABS.NOINC R2 ;  /* 0x0000000002007343 */ /* 0x001fea0003c00000 */
.L_x_116:
[----:B------:R-:W-:-:S04]  /*61a0*/  IADD3 R0, R19, 0x24200, RZ ;  /* 0x0002420013007810 */ /* 0x000fc80007ffe0ff */
[----:B------:R-:W-:-:S13]  /*61b0*/  LOP3.LUT P0, RZ, R0, 0x9f, RZ, 0xc0, !PT ;  /* 0x0000009f00ff7812 */ /* 0x000fda000780c0ff */
[----:B------:R-:W-:Y:S05]  /*61c0*/  @!P0 BRA `(.L_x_117) ;  /* 0x0000000000408947 */ /* 0x000fea0003800000 */
[----:B------:R-:W-:Y:S01]  /*61d0*/  MOV R2, 0x0 ;  /* 0x0000000000027802 */ /* 0x000fe20000000f00 */
[----:B------:R-:W-:Y:S01]  /*61e0*/  ULDC.64 UR4, c[0x4][0x78] ;  /* 0x01001e0000047ab9 */ /* 0x000fe20000000a00 */
[----:B------:R-:W-:Y:S01]  /*61f0*/  ULDC.64 UR6, c[0x4][0x10] ;  /* 0x0100040000067ab9 */ /* 0x000fe20000000a00 */
[----:B------:R-:W-:Y:S01]  /*6200*/  IMAD.U32 R4, RZ, RZ, UR4 ;  /* 0x00000004ff047e24 */ /* 0x000fe2000f8e00ff */
[----:B------:R-:W-:Y:S01]  /*6210*/  MOV R13, RZ ;  /* 0x000000ff000d7202 */ /* 0x000fe20000000f00 */
[----:B------:R-:W-:Y:S01]  /*6220*/  IMAD.U32 R5, RZ, RZ, UR5 ;  /* 0x00000005ff057e24 */ /* 0x000fe2000f8e00ff */
[----:B------:R-:W0:Y:S01]  /*6230*/  LDC.64 R2, c[0x4][R2] ;  /* 0x0100000002027b82 */ /* 0x000e220000000a00 */
[----:B------:R-:W-:Y:S01]  /*6240*/  ULDC.64 UR4, c[0x4][0x80] ;  /* 0x0100200000047ab9 */ /* 0x000fe20000000a00 */
[----:B------:R-:W-:Y:S02]  /*6250*/  IMAD.U32 R10, RZ, RZ, UR6 ;  /* 0x00000006ff0a7e24 */ /* 0x000fe4000f8e00ff */
[----:B------:R-:W-:-:S02]  /*6260*/  IMAD.U32 R6, RZ, RZ, UR4 ;  /* 0x00000004ff067e24 */ /* 0x000fc4000f8e00ff */
[----:B------:R-:W-:Y:S02]  /*6270*/  IMAD.U32 R7, RZ, RZ, UR5 ;  /* 0x00000005ff077e24 */ /* 0x000fe4000f8e00ff */
[----:B------:R-:W-:Y:S02]  /*6280*/  IMAD.U32 R11, RZ, RZ, UR7 ;  /* 0x00000007ff0b7e24 */ /* 0x000fe4000f8e00ff */
[----:B------:R-:W-:Y:S02]  /*6290*/  IMAD.MOV.U32 R8, RZ, RZ, 0x70 ;  /* 0x00000070ff087424 */ /* 0x000fe400078e00ff */
[----:B------:R-:W-:-:S07]  /*62a0*/  IMAD.MOV.U32 R12, RZ, RZ, 0x1 ;  /* 0x00000001ff0c7424 */ /* 0x000fce00078e00ff */
[----:B------:R-:W-:-:S07]  /*62b0*/  LEPC R20, `(.L_x_117) ;  /* 0x000000001014794e */ /* 0x000fce0000000000 */
[----:B0-----:R-:W-:Y:S05]  /*62c0*/  CALL.ABS.NOINC R2 ;  /* 0x0000000002007343 */ /* 0x001fea0003c00000 */
.L_x_117:
[----:B------:R-:W0:Y:S02]  /*62d0*/  LDC R0, c[0x0][0x28c] ;  /* 0x0000a300ff007b82 */ /* 0x000e240000000800 */
[----:B0-----:R-:W-:-:S13]  /*62e0*/  ISETP.GE.AND P0, PT, R0, 0x1, PT ;  /* 0x000000010000780c */ /* 0x001fda0003f06270 */
[----:B------:R-:W-:Y:S05]  /*62f0*/  @!P0 BRA `(.L_x_115) ;  /* 0x0000000800f08947 */ /* 0x000fea0003800000 */
[----:B------:R0:W5:Y:S01]  /*6300*/  LDL R4, [R1+0x10] ;  /* 0x0000100001047983 */ /* 0x0001620000100800 */
[----:B------:R-:W-:Y:S02]  /*6310*/  IMAD.SHL.U32 R0, R26, 0x80, RZ ;  /* 0x000000801a007824 */ /* 0x000fe400078e00ff */
[----:B------:R-:W-:Y:S01]  /*6320*/  IMAD.SHL.U32 R2, R25, 0x40, RZ ;  /* 0x0000004019027824 */ /* 0x000fe200078e00ff */
[----:B------:R0:W5:Y:S01]  /*6330*/  LDL R5, [R1] ;  /* 0x0000000001057983 */ /* 0x0001620000100800 */
[----:B------:R-:W-:-:S03]  /*6340*/  IMAD.MOV.U32 R3, RZ, RZ, RZ ;  /* 0x000000ffff037224 */ /* 0x000fc600078e00ff */
[----:B------:R0:W5:Y:S01]  /*6350*/  LDL R6, [R1+0x8] ;  /* 0x0000080001067983 */ /* 0x0001620000100800 */
[C---:B------:R-:W-:Y:S01]  /*6360*/  VIADD R7, R0.reuse, 0x8 ;  /* 0x0000000800077836 */ /* 0x040fe20000000000 */
[C---:B------:R-:W-:Y:S01]  /*6370*/  IADD3 R12, R0.reuse, 0x30, RZ ;  /* 0x00000030000c7810 */ /* 0x040fe20007ffe0ff */
[C---:B------:R-:W-:Y:S01]  /*6380*/  VIADD R8, R0.reuse, 0x10 ;  /* 0x0000001000087836 */ /* 0x040fe20000000000 */
[C---:B------:R-:W-:Y:S01]  /*6390*/  IADD3 R28, R0.reuse, 0x78, RZ ;  /* 0x00000078001c7810 */ /* 0x040fe20007ffe0ff */
[C---:B------:R-:W-:Y:S02]  /*63a0*/  VIADD R9, R0.reuse, 0x18 ;  /* 0x0000001800097836 */ /* 0x040fe40000000000 */
[C---:B------:R-:W-:Y:S02]  /*63b0*/  VIADD R10, R0.reuse, 0x20 ;  /* 0x00000020000a7836 */ /* 0x040fe40000000000 */
[C---:B------:R-:W-:Y:S02]  /*63c0*/  VIADD R11, R0.reuse, 0x28 ;  /* 0x00000028000b7836 */ /* 0x040fe40000000000 */
[----:B------:R-:W-:-:S02]  /*63d0*/  VIADD R13, R0, 0x38 ;  /* 0x00000038000d7836 */ /* 0x000fc40000000000 */
[C---:B------:R-:W-:Y:S02]  /*63e0*/  VIADD R14, R0.reuse, 0x40 ;  /* 0x00000040000e7836 */ /* 0x040fe40000000000 */
[C---:B------:R-:W-:Y:S02]  /*63f0*/  VIADD R15, R0.reuse, 0x48 ;  /* 0x00000048000f7836 */ /* 0x040fe40000000000 */
[C---:B------:R-:W-:Y:S02]  /*6400*/  VIADD R20, R0.reuse, 0x50 ;  /* 0x0000005000147836 */ /* 0x040fe40000000000 */
[C---:B------:R-:W-:Y:S02]  /*6410*/  VIADD R21, R0.reuse, 0x58 ;  /* 0x0000005800157836 */ /* 0x040fe40000000000 */
[C---:B------:R-:W-:Y:S02]  /*6420*/  VIADD R25, R0.reuse, 0x60 ;  /* 0x0000006000197836 */ /* 0x040fe40000000000 */
[----:B------:R-:W-:-:S02]  /*6430*/  VIADD R26, R0, 0x68 ;  /* 0x00000068001a7836 */ /* 0x000fc40000000000 */
[----:B------:R-:W-:Y:S02]  /*6440*/  VIADD R27, R0, 0x70 ;  /* 0x00000070001b7836 */ /* 0x000fe40000000000 */
[C---:B------:R-:W-:Y:S02]  /*6450*/  VIADD R29, R2.reuse, 0x8 ;  /* 0x00000008021d7836 */ /* 0x040fe40000000000 */
[C---:B------:R-:W-:Y:S02]  /*6460*/  VIADD R30, R2.reuse, 0x10 ;  /* 0x00000010021e7836 */ /* 0x040fe40000000000 */
[C---:B------:R-:W-:Y:S02]  /*6470*/  VIADD R31, R2.reuse, 0x18 ;  /* 0x00000018021f7836 */ /* 0x040fe40000000000 */
[C---:B------:R-:W-:Y:S02]  /*6480*/  VIADD R32, R2.reuse, 0x20 ;  /* 0x0000002002207836 */ /* 0x040fe40000000000 */
[----:B------:R-:W-:-:S02]  /*6490*/  VIADD R33, R2, 0x28 ;  /* 0x0000002802217836 */ /* 0x000fc40000000000 */
[C---:B------:R-:W-:Y:S02]  /*64a0*/  VIADD R34, R2.reuse, 0x30 ;  /* 0x0000003002227836 */ /* 0x040fe40000000000 */
[----:B0-----:R-:W-:-:S07]  /*64b0*/  VIADD R35, R2, 0x38 ;  /* 0x0000003802237836 */ /* 0x001fce0000000000 */
.L_x_121:
[----:B-----5:R-:W-:Y:S01]  /*64c0*/  IMAD R36, R6, 0x8, R19 ;  /* 0x0000000806247824 */ /* 0x020fe200078e0213 */
[----:B------:R-:W-:-:S04]  /*64d0*/  SHF.L.U32 R37, R5, 0x1f, RZ ;  /* 0x0000001f05257819 */ /* 0x000fc800000006ff */
[----:B------:R-:W0:Y:S02]  /*64e0*/  SYNCS.PHASECHK.TRANS64.TRYWAIT P0, [R36+URZ+0x48], R37 ;  /* 0x00004825240075a7 */ /* 0x000e24000800017f */
[----:B0-----:R-:W-:Y:S05]  /*64f0*/  @!P0 BRA `(.L_x_118) ;  /* 0x0000001c00308947 */ /* 0x001fea0003800000 */
.L_x_153:
[----:B------:R1:W-:Y:S02]  /*6500*/  STL [R1+0x14], R0 ;  /* 0x0000140001007387 */ /* 0x0003e40000100800 */
[----:B-1----:R-:W1:Y:S02]  /*6510*/  S2R R0, SR_TID.X ;  /* 0x0000000000007919 */ /* 0x002e640000002100 */
[----:B-1----:R-:W-:Y:S02]  /*6520*/  LOP3.LUT P0, RZ, R0, 0x7f, RZ, 0xc0, !PT ;  /* 0x0000007f00ff7812 */ /* 0x002fe4000780c0ff */
[----:B------:R1:W5:Y:S11]  /*6530*/  LDL.LU R0, [R1+0x14] ;  /* 0x0000140001007983 */ /* 0x0003760000300800 */
[----:B0-----:R-:W0:Y:S02]  /*6540*/  @!P0 LDC R37, c[0x0][0x500] ;  /* 0x00014000ff258b82 */ /* 0x001e240000000800 */
[----:B0-----:R0:W-:Y:S02]  /*6550*/  @!P0 SYNCS.ARRIVE.TRANS64 RZ, [R36+URZ], R37 ;  /* 0x0000002524ff89a7 */ /* 0x0011e4000800003f */
[----:B0-----:R-:W-:-:S04]  /*6560*/  PRMT R37, R22, 0x9910, RZ ;  /* 0x0000991016257816 */ /* 0x001fc800000000ff */
[----:B------:R-:W-:-:S13]  /*6570*/  ISETP.NE.AND P0, PT, R37, 0x2, PT ;  /* 0x000000022500780c */ /* 0x000fda0003f05270 */
[----:B-1----:R-:W-:Y:S05]  /*6580*/  @P0 BRA `(.L_x_119) ;  /* 0x0000000000040947 */ /* 0x002fea0003800000 */
[----:B------:R-:W-:Y:S01]  /*6590*/  BPT.TRAP 0x1 ;  /* 0x000000040000795c */ /* 0x000fe20000300000 */
.L_x_119:
[----:B------:R-:W-:-:S13]  /*65a0*/  ISETP.NE.AND P0, PT, R24, RZ, PT ;  /* 0x000000ff1800720c */ /* 0x000fda0003f05270 */
[----:B------:R-:W-:Y:S05]  /*65b0*/  @P0 BRA `(.L_x_120) ;  /* 0x0000000000040947 */ /* 0x000fea0003800000 */
[----:B------:R-:W-:Y:S01]  /*65c0*/  BPT.TRAP 0x1 ;  /* 0x000000040000795c */ /* 0x000fe20000300000 */
.L_x_120:
[----:B------:R0:W-:Y:S01]  /*65d0*/  STL [R1+0x14], R16 ;  /* 0x0000141001007387 */ /* 0x0001e20000100800 */
[----:B------:R-:W-:Y:S01]  /*65e0*/  R2UR UR9, R36 ;  /* 0x00000000240972ca */ /* 0x000fe200000e0000 */
[C---:B------:R-:W-:Y:S01]  /*65f0*/  IMAD R36, R6.reuse, 0x4000, R19 ;  /* 0x0000400006247824 */ /* 0x040fe200078e0213 */
[----:B------:R-:W-:-:S04]  /*6600*/  R2UR UR13, R6 ;  /* 0x00000000060d72ca */ /* 0x000fc800000e0000 */
[----:B------:R-:W-:Y:S02]  /*6610*/  R2UR UR16, R36 ;  /* 0x00000000241072ca */ /* 0x000fe400000e0000 */
[----:B0-----:R-:W-:-:S04]  /*6620*/  IADD3 R16, R19, 0x24200, RZ ;  /* 0x0002420013107810 */ /* 0x001fc80007ffe0ff */
[----:B------:R-:W-:Y:S02]  /*6630*/  R2UR UR7, R16 ;  /* 0x00000000100772ca */ /* 0x000fe400000e0000 */
[----:B------:R0:W5:Y:S01]  /*6640*/  LDL.LU R16, [R1+0x14] ;  /* 0x0000140001107983 */ /* 0x0001620000300800 */
[----:B------:R-:W-:Y:S01]  /*6650*/  UIADD3 UR14, UP0, UR36, 0xf0, URZ ;  /* 0x000000f0240e7890 */ /* 0x000fe2000ff1e03f */
[----:B-----5:R-:W-:Y:S01]  /*6660*/  R2UR UR10, R0 ;  /* 0x00000000000a72ca */ /* 0x020fe200000e0000 */
[----:B------:R-:W-:Y:S01]  /*6670*/  UMOV UR4, 0x0 ;  /* 0x0000000000047882 */ /* 0x000fe20000000000 */
[----:B------:R-:W-:Y:S01]  /*6680*/  R2UR UR11, R3 ;  /* 0x00000000030b72ca */ /* 0x000fe200000e0000 */
[----:B------:R-:W-:Y:S01]  /*6690*/  UIADD3.X UR15, URZ, UR37, URZ, UP0, !UPT ;  /* 0x000000253f0f7290 */ /* 0x000fe200087fe43f */
[----:B------:R-:W-:Y:S01]  /*66a0*/  R2UR UR12, R23 ;  /* 0x00000000170c72ca */ /* 0x000fe200000e0000 */
[----:B------:R-:W-:Y:S01]  /*66b0*/  UIADD3 UR8, UR16, 0x200, URZ ;  /* 0x0000020010087890 */ /* 0x000fe2000fffe03f */
[----:B------:R-:W-:Y:S01]  /*66c0*/  R2UR UR19, R7 ;  /* 0x00000000071372ca */ /* 0x000fe200000e0000 */
[----:B------:R-:W-:Y:S01]  /*66d0*/  UIADD3 UR17, UR16, 0x600, URZ ;  /* 0x0000060010117890 */ /* 0x000fe2000fffe03f */
[----:B------:R-:W-:Y:S01]  /*66e0*/  R2UR UR20, R8 ;  /* 0x00000000081472ca */ /* 0x000fe200000e0000 */
[----:B------:R-:W-:Y:S01]  /*66f0*/  UIADD3 UR18, UR16, 0xa00, URZ ;  /* 0x00000a0010127890 */ /* 0x000fe2000fffe03f */
[----:B------:R-:W-:Y:S01]  /*6700*/  R2UR UR21, R9 ;  /* 0x00000000091572ca */ /* 0x000fe200000e0000 */
[----:B------:R-:W-:Y:S01]  /*6710*/  UMOV UR5, 0x10000000 ;  /* 0x1000000000057882 */ /* 0x000fe20000000000 */
[----:B------:R-:W-:Y:S01]  /*6720*/  R2UR UR22, R10 ;  /* 0x000000000a1672ca */ /* 0x000fe200000e0000 */
[----:B------:R-:W-:Y:S01]  /*6730*/  UIADD3 UR6, UP1, UR36, 0x1f0, URZ ;  /* 0x000001f024067890 */ /* 0x000fe2000ff3e03f */
[----:B------:R-:W-:Y:S01]  /*6740*/  R2UR UR23, R11 ;  /* 0x000000000b1772ca */ /* 0x000fe200000e0000 */
[----:B------:R-:W-:Y:S01]  /*6750*/  ULEA UR13, UR13, UR7, 0xd ;  /* 0x000000070d0d7291 */ /* 0x000fe2000f8e683f */
[----:B------:R-:W-:Y:S01]  /*6760*/  VIADD R4, R4, 0xffffffff ;  /* 0xffffffff04047836 */ /* 0x000fe20000000000 */
[----:B------:R1:W-:Y:S01]  /*6770*/  UTMALDG.3D [UR8], [UR14], desc[UR4] ;  /* 0x000004080e0075b4 */ /* 0x0003e20008011000 */
[----:B------:R-:W-:Y:S01]  /*6780*/  UIADD3.X UR7, URZ, UR37, URZ, UP1, !UPT ;  /* 0x000000253f077290 */ /* 0x000fe20008ffe43f */
[----:B------:R-:W-:-:S02]  /*6790*/  VIADD R6, R6, 0x1 ;  /* 0x0000000106067836 */ /* 0x000fc40000000000 */
[----:B------:R-:W-:Y:S01]  /*67a0*/  ISETP.GT.AND P1, PT, R4, 0x1, PT ;  /* 0x000000010400780c */ /* 0x000fe20003f24270 */
[----:B------:R-:W-:Y:S02]  /*67b0*/  VIADD R3, R3, 0x20 ;  /* 0x0000002003037836 */ /* 0x000fe40000000000 */
[----:B------:R-:W-:-:S04]  /*67c0*/  ISETP.NE.AND P0, PT, R6, 0x9, PT ;  /* 0x000000090600780c */ /* 0x000fc80003f05270 */
[----:B------:R-:W-:Y:S02]  /*67d0*/  SEL R36, RZ, 0x1, P0 ;  /* 0x00000001ff247807 */ /* 0x000fe40000000000 */
[----:B------:R-:W-:Y:S02]  /*67e0*/  SEL R6, R6, RZ, P0 ;  /* 0x000000ff06067207 */ /* 0x000fe40000000000 */
[----:B------:R-:W-:Y:S01]  /*67f0*/  LOP3.LUT R5, R5, R36, RZ, 0x3c, !PT ;  /* 0x0000002405057212 */ /* 0x000fe200078e3cff */
[----:B-1----:R-:W-:Y:S01]  /*6800*/  UMOV UR8, UR17 ;  /* 0x0000001100087c82 */ /* 0x002fe20008000000 */
[----:B------:R-:W-:Y:S01]  /*6810*/  UMOV UR10, UR19 ;  /* 0x00000013000a7c82 */ /* 0x000fe20008000000 */
[----:B------:R-:W-:Y:S01]  /*6820*/  UIADD3 UR17, UR16, 0xe00, URZ ;  /* 0x00000e0010117890 */ /* 0x000fe2000fffe03f */
[----:B------:R1:W-:Y:S01]  /*6830*/  UTMALDG.3D [UR8], [UR14], desc[UR4] ;  /* 0x000004080e0075b4 */ /* 0x0003e20008011000 */
[----:B------:R-:W-:Y:S01]  /*6840*/  R2UR UR19, R12 ;  /* 0x000000000c1372ca */ /* 0x000fe200000e0000 */
[----:B-1----:R-:W-:Y:S01]  /*6850*/  UMOV UR8, UR18 ;  /* 0x0000001200087c82 */ /* 0x002fe20008000000 */
[----:B------:R-:W-:Y:S01]  /*6860*/  UIADD3 UR18, UR16, 0x1200, URZ ;  /* 0x0000120010127890 */ /* 0x000fe2000fffe03f */
[----:B------:R-:W-:Y:S01]  /*6870*/  UMOV UR10, UR20 ;  /* 0x00000014000a7c82 */ /* 0x000fe20008000000 */
[----:B------:R-:W-:Y:S01]  /*6880*/  R2UR UR20, R13 ;  /* 0x000000000d1472ca */ /* 0x000fe200000e0000 */
[----:B------:R1:W-:Y:S02]  /*6890*/  UTMALDG.3D [UR8], [UR14], desc[UR4] ;  /* 0x000004080e0075b4 */ /* 0x0003e40008011000 */
        /* <DEDUP_REMOVED lines=49> */
[----:B------:R1:W-:Y:S01]  /*6bb0*/  UTMALDG.3D [UR8], [UR14], desc[UR4] ;  /* 0x000004080e0075b4 */ /* 0x0003e20008011000 */
[----:B------:R-:W-:Y:S01]  /*6bc0*/  UIADD3 UR16, UR16, 0x3e00, URZ ;  /* 0x00003e0010107890 */ /* 0x000fe2000fffe03f */
[----:B-1----:R-:W-:Y:S01]  /*6bd0*/  UMOV UR8, UR17 ;  /* 0x0000001100087c82 */ /* 0x002fe20008000000 */
        /* <DEDUP_REMOVED lines=11> */
[----:B------:R-:W-:Y:S01]  /*6c90*/  UIADD3 UR16, UR13, 0x800, URZ ;  /* 0x000008000d107890 */ /* 0x000fe2000fffe03f */
[----:B------:R1:W-:Y:S01]  /*6ca0*/  UTMALDG.3D [UR8], [UR14], desc[UR4] ;  /* 0x000004080e0075b4 */ /* 0x0003e20008011000 */
[----:B------:R-:W-:Y:S01]  /*6cb0*/  R2UR UR23, R32 ;  /* 0x00000000201772ca */ /* 0x000fe200000e0000 */
[----:B-1----:R-:W-:Y:S01]  /*6cc0*/  UMOV UR10, UR19 ;  /* 0x00000013000a7c82 */ /* 0x002fe20008000000 */
[----:B------:R-:W-:Y:S01]  /*6cd0*/  UMOV UR8, UR13 ;  /* 0x0000000d00087c82 */ /* 0x000fe20008000000 */
[----:B------:R-:W-:Y:S01]  /*6ce0*/  R2UR UR19, R33 ;  /* 0x00000000211372ca */ /* 0x000fe200000e0000 */
[----:B------:R1:W-:Y:S01]  /*6cf0*/  UTMALDG.3D [UR8], [UR6], desc[UR4] ;  /* 0x00000408060075b4 */ /* 0x0003e20008011000 */
[----:B------:R-:W-:-:S02]  /*6d00*/  UIADD3 UR14, UR13, 0x1400, URZ ;  /* 0x000014000d0e7890 */ /* 0x000fc4000fffe03f */
[----:B------:R-:W-:Y:S01]  /*6d10*/  UIADD3 UR15, UR13, 0x1800, URZ ;  /* 0x000018000d0f7890 */ /* 0x000fe2000fffe03f */
[----:B-1----:R-:W-:Y:S01]  /*6d20*/  UMOV UR8, UR17 ;  /* 0x0000001100087c82 */ /* 0x002fe20008000000 */
[----:B------:R-:W-:Y:S01]  /*6d30*/  UMOV UR10, UR20 ;  /* 0x00000014000a7c82 */ /* 0x000fe20008000000 */
[----:B------:R-:W-:Y:S01]  /*6d40*/  UIADD3 UR17, UR13, 0x1000, URZ ;  /* 0x000010000d117890 */ /* 0x000fe2000fffe03f */
[----:B------:R1:W-:Y:S01]  /*6d50*/  UTMALDG.3D [UR8], [UR6], desc[UR4] ;  /* 0x00000408060075b4 */ /* 0x0003e20008011000 */
[----:B------:R-:W-:Y:S01]  /*6d60*/  UIADD3 UR13, UR13, 0x1c00, URZ ;  /* 0x00001c000d0d7890 */ /* 0x000fe2000fffe03f */
[----:B-1----:R-:W-:Y:S01]  /*6d70*/  UMOV UR8, UR16 ;  /* 0x0000001000087c82 */ /* 0x002fe20008000000 */
[----:B------:R-:W-:Y:S01]  /*6d80*/  UMOV UR10, UR21 ;  /* 0x00000015000a7c82 */ /* 0x000fe20008000000 */
[----:B------:R-:W-:Y:S01]  /*6d90*/  R2UR UR16, R34 ;  /* 0x00000000221072ca */ /* 0x000fe200000e0000 */
[----:B------:R1:W-:Y:S02]  /*6da0*/  UTMALDG.3D [UR8], [UR6], desc[UR4] ;  /* 0x00000408060075b4 */ /* 0x0003e40008011000 */
[----:B-1----:R-:W-:Y:S01]  /*6db0*/  UMOV UR8, UR18 ;  /* 0x0000001200087c82 */ /* 0x002fe20008000000 */
[----:B------:R-:W-:Y:S01]  /*6dc0*/  R2UR UR18, R35 ;  /* 0x00000000231272ca */ /* 0x000fe200000e0000 */
[----:B------:R-:W-:-:S02]  /*6dd0*/  UMOV UR10, UR22 ;  /* 0x00000016000a7c82 */ /* 0x000fc40008000000 */
[----:B------:R1:W-:Y:S02]  /*6de0*/  UTMALDG.3D [UR8], [UR6], desc[UR4] ;  /* 0x00000408060075b4 */ /* 0x0003e40008011000 */
[----:B-1----:R-:W-:Y:S01]  /*6df0*/  UMOV UR8, UR17 ;  /* 0x0000001100087c82 */ /* 0x002fe20008000000 */
[----:B------:R-:W-:Y:S02]  /*6e00*/  UMOV UR10, UR23 ;  /* 0x00000017000a7c82 */ /* 0x000fe40008000000 */
[----:B------:R1:W-:Y:S02]  /*6e10*/  UTMALDG.3D [UR8], [UR6], desc[UR4] ;  /* 0x00000408060075b4 */ /* 0x0003e40008011000 */
[----:B-1----:R-:W-:Y:S01]  /*6e20*/  UMOV UR8, UR14 ;  /* 0x0000000e00087c82 */ /* 0x002fe20008000000 */
[----:B------:R-:W-:Y:S02]  /*6e30*/  UMOV UR10, UR19 ;  /* 0x00000013000a7c82 */ /* 0x000fe40008000000 */
[----:B------:R1:W-:Y:S02]  /*6e40*/  UTMALDG.3D [UR8], [UR6], desc[UR4] ;  /* 0x00000408060075b4 */ /* 0x0003e40008011000 */
[----:B-1----:R-:W-:Y:S01]  /*6e50*/  UMOV UR8, UR15 ;  /* 0x0000000f00087c82 */ /* 0x002fe20008000000 */
[----:B------:R-:W-:-:S02]  /*6e60*/  UMOV UR10, UR16 ;  /* 0x00000010000a7c82 */ /* 0x000fc40008000000 */
[----:B------:R1:W-:Y:S02]  /*6e70*/  UTMALDG.3D [UR8], [UR6], desc[UR4] ;  /* 0x00000408060075b4 */ /* 0x0003e40008011000 */
[----:B-1----:R-:W-:Y:S01]  /*6e80*/  UMOV UR8, UR13 ;  /* 0x0000000d00087c82 */ /* 0x002fe20008000000 */
[----:B------:R-:W-:Y:S02]  /*6e90*/  UMOV UR10, UR18 ;  /* 0x00000012000a7c82 */ /* 0x000fe40008000000 */
[----:B------:R0:W-:Y:S02]  /*6ea0*/  UTMALDG.3D [UR8], [UR6], desc[UR4] ;  /* 0x00000408060075b4 */ /* 0x0001e40008011000 */
[----:B0-----:R-:W-:Y:S05]  /*6eb0*/  @P1 BRA `(.L_x_121) ;  /* 0xfffffff400801947 */ /* 0x001fea000383ffff */
.L_x_115:
[----:B------:R-:W-:Y:S05]  /*6ec0*/  BSYNC B6 ;  /* 0x0000000000067941 */ /* 0x000fea0003800000 */
.L_x_114:
[----:B------:R-:W3:Y:S01]  /*6ed0*/  LDL.LU R32, [R1+0xc] ;  /* 0x00000c0001207983 */ /* 0x000ee20000300800 */
[----:B------:R-:W-:Y:S01]  /*6ee0*/  IADD3 R18, P2, R18, UR38, RZ ;  /* 0x0000002612127c10 */ /* 0x000fe2000ff5e0ff */
[----:B------:R-:W-:Y:S02]  /*6ef0*/  ULDC.64 UR4, c[0x0][0x650] ;  /* 0x0001940000047ab9 */ /* 0x000fe40000000a00 */
[----:B------:R-:W4:Y:S04]  /*6f00*/  LDL.LU R33, [R1+0x8] ;  /* 0x0000080001217983 */ /* 0x000f280000300800 */
[----:B------:R-:W4:Y:S04]  /*6f10*/  LDL R34, [R1+0x4] ;  /* 0x0000040001227983 */ /* 0x000f280000100800 */
[----:B------:R-:W5:Y:S01]  /*6f20*/  LDL.LU R35, [R1] ;  /* 0x0000000001237983 */ /* 0x000f620000300800 */
[----:B------:R-:W-:Y:S01]  /*6f30*/  IADD3.X R17, R17, UR43, RZ, P2, !PT ;  /* 0x0000002b11117c10 */ /* 0x000fe200097fe4ff */
[----:B------:R-:W-:Y:S01]  /*6f40*/  BSSY B0, `(.L_x_122) ;  /* 0x0000071000007945 */ /* 0x000fe20003800000 */
[----:B------:R-:W-:-:S02]  /*6f50*/  IMAD.MOV.U32 R26, RZ, RZ, -0x1 ;  /* 0xffffffffff1a7424 */ /* 0x000fc400078e00ff */
[----:B------:R-:W-:Y:S02]  /*6f60*/  IMAD.MOV.U32 R25, RZ, RZ, -0x1 ;  /* 0xffffffffff197424 */ /* 0x000fe400078e00ff */
[----:B------:R-:W-:Y:S01]  /*6f70*/  IMAD.MOV.U32 R23, RZ, RZ, -0x1 ;  /* 0xffffffffff177424 */ /* 0x000fe200078e00ff */
[----:B---3--:R-:W-:Y:S01]  /*6f80*/  LOP3.LUT P1, RZ, R32, 0xff, RZ, 0xc0, !PT ;  /* 0x000000ff20ff7812 */ /* 0x008fe2000782c0ff */
[----:B----4-:R-:W-:-:S12]  /*6f90*/  IMAD.IADD R5, R34, 0x1, R33 ;  /* 0x0000000122057824 */ /* 0x010fd800078e0221 */
[----:B--2---:R-:W0:Y:S01]  /*6fa0*/  @P1 S2R R3, SR_CgaCtaId ;  /* 0x0000000000031919 */ /* 0x004e220000008800 */
[----:B------:R-:W-:Y:S02]  /*6fb0*/  @P1 MOV R0, 0x400 ;  /* 0x0000040000001802 */ /* 0x000fe40000000f00 */
[----:B------:R-:W-:-:S04]  /*6fc0*/  ISETP.GT.U32.AND P0, PT, R5, 0x8, PT ;  /* 0x000000080500780c */ /* 0x000fc80003f04070 */
[----:B------:R-:W-:Y:S02]  /*6fd0*/  ISETP.LT.U32.AND P0, PT, R34, 0x9, P0 ;  /* 0x000000092200780c */ /* 0x000fe40000701070 */
[----:B0-----:R-:W-:Y:S01]  /*6fe0*/  @P1 LEA R0, R3, R0, 0x18 ;  /* 0x0000000003001211 */ /* 0x001fe200078ec0ff */
[----:B------:R-:W-:-:S03]  /*6ff0*/  IMAD.WIDE.U32 R2, R5, 0x38e38e39, RZ ;  /* 0x38e38e3905027825 */ /* 0x000fc600078e00ff */
[----:B------:R0:W-:Y:S01]  /*7000*/  @P1 SYNCS.ARRIVE.TRANS64.A1T0 RZ, [R0+URZ+0xa8], RZ ;  /* 0x0000a8ff00ff19a7 */ /* 0x0001e2000810003f */
[----:B------:R-:W-:Y:S02]  /*7010*/  ISETP.GE.U32.AND P1, PT, R34, 0x9, PT ;  /* 0x000000092200780c */ /* 0x000fe40003f26070 */
[----:B------:R-:W-:Y:S02]  /*7020*/  SHF.R.U32.HI R2, RZ, 0x1, R3 ;  /* 0x00000001ff027819 */ /* 0x000fe40000011603 */
[----:B0-----:R-:W-:-:S03]  /*7030*/  SEL R0, RZ, 0x1, !P0 ;  /* 0x00000001ff007807 */ /* 0x001fc60004000000 */
[----:B------:R-:W-:Y:S01]  /*7040*/  IMAD R3, R2, -0x9, R5 ;  /* 0xfffffff702037824 */ /* 0x000fe200078e0205 */
[----:B------:R-:W-:Y:S02]  /*7050*/  ISETP.GE.U32.AND P0, PT, R18, UR4, PT ;  /* 0x0000000412007c0c */ /* 0x000fe4000bf06070 */
[----:B-----5:R-:W-:Y:S02]  /*7060*/  LOP3.LUT R35, R35, R0, RZ, 0x3c, !PT ;  /* 0x0000000023237212 */ /* 0x020fe400078e3cff */
[----:B------:R0:W-:Y:S01]  /*7070*/  STL [R1+0x8], R3 ;  /* 0x0000080301007387 */ /* 0x0001e20000100800 */
[----:B------:R-:W-:Y:S02]  /*7080*/  ISETP.GE.U32.AND.EX P0, PT, R17, UR5, PT, P0 ;  /* 0x0000000511007c0c */ /* 0x000fe4000bf06100 */
[--C-:B------:R-:W-:Y:S02]  /*7090*/  @P1 LOP3.LUT R35, R35, 0x1, R2.reuse, 0x78, !PT ;  /* 0x0000000123231812 */ /* 0x100fe400078e7802 */
[----:B------:R-:W-:-:S02]  /*70a0*/  PRMT R2, RZ, 0x7610, R2 ;  /* 0x00007610ff027816 */ /* 0x000fc40000000002 */
[----:B------:R-:W-:Y:S01]  /*70b0*/  PRMT R0, RZ, 0x7610, R0 ;  /* 0x00007610ff007816 */ /* 0x000fe20000000000 */
[----:B------:R0:W-:Y:S04]  /*70c0*/  STL [R1], R35 ;  /* 0x0000002301007387 */ /* 0x0001e80000100800 */
[----:B------:R0:W-:Y:S02]  /*70d0*/  STL.S16 [R1+0xc], R2 ;  /* 0x00000c0201007387 */ /* 0x0001e40000100600 */
[----:B------:R-:W-:Y:S05]  /*70e0*/  @P0 BRA `(.L_x_123) ;  /* 0x0000000400580947 */ /* 0x000fea0003800000 */
[----:B------:R-:W-:Y:S01]  /*70f0*/  ULDC.64 UR4, c[0x0][0x628] ;  /* 0x00018a0000047ab9 */ /* 0x000fe20000000a00 */
[----:B------:R-:W1:Y:S01]  /*7100*/  S2R R8, SR_CTAID.X ;  /* 0x0000000000087919 */ /* 0x000e620000002500 */
[----:B------:R-:W-:Y:S01]  /*7110*/  ISETP.NE.U32.AND P0, PT, RZ, UR4, PT ;  /* 0x00000004ff007c0c */ /* 0x000fe2000bf05070 */
[----:B------:R-:W-:Y:S01]  /*7120*/  ULDC UR7, c[0x0][0x630] ;  /* 0x00018c0000077ab9 */ /* 0x000fe20000000800 */
[----:B0-----:R-:W-:Y:S01]  /*7130*/  MOV R2, R18 ;  /* 0x0000001200027202 */ /* 0x001fe20000000f00 */
[----:B------:R-:W0:Y:S01]  /*7140*/  S2R R0, SR_CTAID.Y ;  /* 0x0000000000007919 */ /* 0x000e220000002600 */
[----:B------:R-:W-:Y:S01]  /*7150*/  ISETP.NE.AND.EX P0, PT, RZ, UR5, PT, P0 ;  /* 0x00000005ff007c0c */ /* 0x000fe2000bf05300 */
[----:B------:R-:W-:-:S12]  /*7160*/  IMAD.MOV.U32 R3, RZ, RZ, R17 ;  /* 0x000000ffff037224 */ /* 0x000fd800078e0011 */
[----:B------:R-:W-:Y:S05]  /*7170*/  @!P0 BRA `(.L_x_124) ;  /* 0x0000000000288947 */ /* 0x000fea0003800000 */
[----:B------:R-:W-:Y:S02]  /*7180*/  ULDC UR6, c[0x0][0x634] ;  /* 0x00018d0000067ab9 */ /* 0x000fe40000000800 */
[----:B------:R-:W-:-:S05]  /*7190*/  IADD3 R7, P0, R18, UR6, RZ ;  /* 0x0000000612077c10 */ /* 0x000fca000ff1e0ff */
[----:B------:R-:W-:-:S04]  /*71a0*/  IMAD.X R9, RZ, RZ, R17, P0 ;  /* 0x000000ffff097224 */ /* 0x000fc800000e0611 */
[----:B------:R-:W-:-:S04]  /*71b0*/  IMAD.WIDE.U32 R4, R9, UR4, RZ ;  /* 0x0000000409047c25 */ /* 0x000fc8000f8e00ff */
[----:B------:R-:W-:-:S04]  /*71c0*/  IMAD.WIDE.U32 R4, P0, R7, UR5, R4 ;  /* 0x0000000507047c25 */ /* 0x000fc8000f800004 */
[----:B------:R-:W-:-:S04]  /*71d0*/  IMAD.WIDE.U32 R6, R7, UR4, RZ ;  /* 0x0000000407067c25 */ /* 0x000fc8000f8e00ff */
[----:B------:R-:W-:Y:S01]  /*71e0*/  IMAD.X R3, RZ, RZ, RZ, P0 ;  /* 0x000000ffff037224 */ /* 0x000fe200000e06ff */
[----:B------:R-:W-:Y:S01]  /*71f0*/  IADD3 RZ, P0, R7, R4, RZ ;  /* 0x0000000407ff7210 */ /* 0x000fe20007f1e0ff */
[----:B------:R-:W-:-:S04]  /*7200*/  IMAD.MOV.U32 R2, RZ, RZ, R5 ;  /* 0x000000ffff027224 */ /* 0x000fc800078e0005 */
[----:B------:R-:W-:-:S08]  /*7210*/  IMAD.WIDE.U32.X R2, R9, UR5, R2, P0 ;  /* 0x0000000509027c25 */ /* 0x000fd000080e0402 */
.L_x_124:
[--C-:B------:R-:W-:Y:S01]  /*7220*/  SHF.R.U64 R23, R2, UR7, R3.reuse ;  /* 0x0000000702177c19 */ /* 0x100fe20008001203 */
[----:B------:R-:W-:Y:S01]  /*7230*/  ULDC.64 UR4, c[0x0][0x620] ;  /* 0x0001880000047ab9 */ /* 0x000fe20000000a00 */
[----:B------:R-:W-:Y:S01]  /*7240*/  SHF.R.U32.HI R2, RZ, UR7, R3 ;  /* 0x00000007ff027c19 */ /* 0x000fe20008011603 */
[----:B------:R-:W-:Y:S01]  /*7250*/  IMAD.MOV.U32 R3, RZ, RZ, R17 ;  /* 0x000000ffff037224 */ /* 0x000fe200078e0011 */
[----:B------:R-:W-:Y:S01]  /*7260*/  IADD3 R5, P0, RZ, -R23, RZ ;  /* 0x80000017ff057210 */ /* 0x000fe20007f1e0ff */
[----:B------:R-:W2:Y:S01]  /*7270*/  LDC R15, c[0x0][0x144] ;  /* 0x00005100ff0f7b82 */ /* 0x000ea20000000800 */
[----:B-1----:R-:W-:Y:S01]  /*7280*/  I2FP.F32.U32 R6, R8 ;  /* 0x0000000800067245 */ /* 0x002fe20000201000 */
[----:B------:R-:W-:Y:S01]  /*7290*/  ULDC.64 UR8, c[0x0][0x640] ;  /* 0x0001900000087ab9 */ /* 0x000fe20000000a00 */
[----:B------:R-:W-:Y:S01]  /*72a0*/  ULDC UR6, c[0x0][0x608] ;  /* 0x0001820000067ab9 */ /* 0x000fe20000000800 */
[----:B------:R-:W-:Y:S01]  /*72b0*/  IMAD.X R2, RZ, RZ, ~R2, P0 ;  /* 0x000000ffff027224 */ /* 0x000fe200000e0e02 */
[----:B------:R-:W-:-:S03]  /*72c0*/  ISETP.NE.U32.AND P0, PT, RZ, UR8, PT ;  /* 0x00000008ff007c0c */ /* 0x000fc6000bf05070 */
[----:B------:R-:W-:Y:S01]  /*72d0*/  IMAD R4, R2, UR4, RZ ;  /* 0x0000000402047c24 */ /* 0x000fe2000f8e02ff */
[----:B------:R-:W1:Y:S01]  /*72e0*/  LDC R7, c[0x0][0x148] ;  /* 0x00005200ff077b82 */ /* 0x000e620000000800 */
[----:B------:R-:W-:Y:S01]  /*72f0*/  IMAD.MOV.U32 R2, RZ, RZ, R18 ;  /* 0x000000ffff027224 */ /* 0x000fe200078e0012 */
[----:B------:R-:W-:-:S03]  /*7300*/  ISETP.NE.AND.EX P0, PT, RZ, UR9, PT, P0 ;  /* 0x00000009ff007c0c */ /* 0x000fc6000bf05300 */
[----:B------:R-:W-:Y:S01]  /*7310*/  IMAD.WIDE.U32 R2, R5, UR4, R2 ;  /* 0x0000000405027c25 */ /* 0x000fe2000f8e0002 */
[----:B------:R-:W-:-:S03]  /*7320*/  ULDC UR4, c[0x0][0x150] ;  /* 0x0000540000047ab9 */ /* 0x000fc60000000800 */
[----:B------:R-:W-:Y:S02]  /*7330*/  IMAD R5, R5, UR5, R4 ;  /* 0x0000000505057c24 */ /* 0x000fe4000f8e0204 */
[----:B------:R-:W-:Y:S01]  /*7340*/  FMUL R4, R6, UR4 ;  /* 0x0000000406047c20 */ /* 0x000fe20008400000 */
[----:B------:R-:W-:Y:S01]  /*7350*/  ULDC UR4, c[0x0][0x618] ;  /* 0x0001860000047ab9 */ /* 0x000fe20000000800 */
[----:B------:R-:W-:Y:S01]  /*7360*/  ULDC UR5, c[0x0][0x154] ;  /* 0x0000550000057ab9 */ /* 0x000fe20000000800 */
[----:B------:R-:W-:-:S03]  /*7370*/  IMAD.IADD R3, R3, 0x1, R5 ;  /* 0x0000000103037824 */ /* 0x000fc600078e0205 */
[----:B------:R-:W3:Y:S02]  /*7380*/  F2I.U32.TRUNC.NTZ R4, R4 ;  /* 0x0000000400047305 */ /* 0x000ee4000020f000 */
[--C-:B------:R-:W-:Y:S02]  /*7390*/  SHF.R.U64 R6, R2, UR4, R3.reuse ;  /* 0x0000000402067c19 */ /* 0x100fe40008001203 */
[----:B0-----:R-:W-:Y:S02]  /*73a0*/  I2FP.F32.U32 R2, R0 ;  /* 0x0000000000027245 */ /* 0x001fe40000201000 */
[----:B------:R-:W-:Y:S01]  /*73b0*/  SHF.R.U32.HI R3, RZ, UR4, R3 ;  /* 0x00000004ff037c19 */ /* 0x000fe20008011603 */
[----:B------:R-:W-:Y:S02]  /*73c0*/  ULDC UR4, c[0x0][0x658] ;  /* 0x0001960000047ab9 */ /* 0x000fe40000000800 */
[----:B------:R-:W-:Y:S01]  /*73d0*/  FMUL R11, R2, UR5 ;  /* 0x00000005020b7c20 */ /* 0x000fe20008400000 */
[----:B------:R-:W-:-:S02]  /*73e0*/  SHF.R.U64 R10, R6, UR6, R3 ;  /* 0x00000006060a7c19 */ /* 0x000fc40008001203 */
[----:B------:R-:W-:-:S03]  /*73f0*/  SHF.R.U32.HI R3, RZ, UR6, R3 ;  /* 0x00000006ff037c19 */ /* 0x000fc60008011603 */
[----:B------:R-:W0:Y:S01]  /*7400*/  F2I.U32.TRUNC.NTZ R11, R11 ;  /* 0x0000000b000b7305 */ /* 0x000e22000020f000 */
[----:B---3--:R-:W-:Y:S02]  /*7410*/  IADD3 R4, -R4, RZ, RZ ;  /* 0x000000ff04047210 */ /* 0x008fe40007ffe1ff */
[--C-:B------:R-:W-:Y:S02]  /*7420*/  SHF.R.U64 R9, R10, UR4, R3.reuse ;  /* 0x000000040a097c19 */ /* 0x100fe40008001203 */
[----:B------:R-:W-:Y:S01]  /*7430*/  SHF.R.U32.HI R13, RZ, UR4, R3 ;  /* 0x00000004ff0d7c19 */ /* 0x000fe20008011603 */
[----:B--2---:R-:W-:Y:S02]  /*7440*/  IMAD R8, R15, R4, R8 ;  /* 0x000000040f087224 */ /* 0x004fe400078e0208 */
[----:B------:R-:W-:Y:S02]  /*7450*/  IMAD.MOV.U32 R2, RZ, RZ, R9 ;  /* 0x000000ffff027224 */ /* 0x000fe400078e0009 */
[----:B------:R-:W-:Y:S01]  /*7460*/  IMAD.MOV.U32 R3, RZ, RZ, R13 ;  /* 0x000000ffff037224 */ /* 0x000fe200078e000d */
[----:B------:R-:W-:Y:S06]  /*7470*/  @!P0 BRA `(.L_x_125) ;  /* 0x0000000000288947 */ /* 0x000fec0003800000 */
[----:B------:R-:W-:Y:S02]  /*7480*/  ULDC UR4, c[0x0][0x64c] ;  /* 0x0001930000047ab9 */ /* 0x000fe40000000800 */
[----:B------:R-:W-:-:S05]  /*7490*/  IADD3 R3, P0, R9, UR4, RZ ;  /* 0x0000000409037c10 */ /* 0x000fca000ff1e0ff */
[----:B------:R-:W-:-:S04]  /*74a0*/  IMAD.X R13, RZ, RZ, R13, P0 ;  /* 0x000000ffff0d7224 */ /* 0x000fc800000e060d */
[----:B------:R-:W-:-:S04]  /*74b0*/  IMAD.WIDE.U32 R4, R13, UR8, RZ ;  /* 0x000000080d047c25 */ /* 0x000fc8000f8e00ff */
[----:B------:R-:W-:-:S04]  /*74c0*/  IMAD.WIDE.U32 R4, P0, R3, UR9, R4 ;  /* 0x0000000903047c25 */ /* 0x000fc8000f800004 */
[----:B------:R-:W-:-:S04]  /*74d0*/  IMAD.WIDE.U32 R2, R3, UR8, RZ ;  /* 0x0000000803027c25 */ /* 0x000fc8000f8e00ff */
[----:B------:R-:W-:Y:S01]  /*74e0*/  IMAD.MOV.U32 R2, RZ, RZ, R5 ;  /* 0x000000ffff027224 */ /* 0x000fe200078e0005 */
[----:B------:R-:W-:Y:S01]  /*74f0*/  IADD3 RZ, P1, R3, R4, RZ ;  /* 0x0000000403ff7210 */ /* 0x000fe20007f3e0ff */
[----:B------:R-:W-:-:S04]  /*7500*/  IMAD.X R3, RZ, RZ, RZ, P0 ;  /* 0x000000ffff037224 */ /* 0x000fc800000e06ff */
[----:B------:R-:W-:-:S08]  /*7510*/  IMAD.WIDE.U32.X R2, R13, UR9, R2, P1 ;  /* 0x000000090d027c25 */ /* 0x000fd000088e0402 */
.L_x_125:
[----:B------:R-:W2:Y:S01]  /*7520*/  LDC R4, c[0x0][0x65c] ;  /* 0x00019700ff047b82 */ /* 0x000ea20000000800 */
[----:B------:R-:W-:Y:S01]  /*7530*/  ULDC UR4, c[0x0][0x648] ;  /* 0x0001920000047ab9 */ /* 0x000fe20000000800 */
[----:B0-----:R-:W-:Y:S01]  /*7540*/  IMAD.MOV R11, RZ, RZ, -R11 ;  /* 0x000000ffff0b7224 */ /* 0x001fe200078e0a0b */
[----:B------:R-:W-:Y:S01]  /*7550*/  SHF.R.U64 R3, R2, UR4, R3 ;  /* 0x0000000402037c19 */ /* 0x000fe20008001203 */
[----:B------:R-:W-:Y:S01]  /*7560*/  ULDC UR4, c[0x0][0x638] ;  /* 0x00018e0000047ab9 */ /* 0x000fe20000000800 */
[----:B------:R-:W-:Y:S01]  /*7570*/  LOP3.LUT R10, R10, UR42, RZ, 0xc0, !PT ;  /* 0x0000002a0a0a7c12 */ /* 0x000fe2000f8ec0ff */
[----:B------:R-:W-:Y:S01]  /*7580*/  ULDC UR5, c[0x0][0x610] ;  /* 0x0001840000057ab9 */ /* 0x000fe20000000800 */
[----:B------:R-:W-:Y:S02]  /*7590*/  LOP3.LUT R6, R6, UR40, RZ, 0xc0, !PT ;  /* 0x0000002806067c12 */ /* 0x000fe4000f8ec0ff */
[----:B--2---:R-:W-:-:S13]  /*75a0*/  ISETP.NE.AND P0, PT, R4, 0x1, PT ;  /* 0x000000010400780c */ /* 0x004fda0003f05270 */
[----:B-1----:R-:W-:Y:S02]  /*75b0*/  @P0 IMAD R8, R7, R11, R0 ;  /* 0x0000000b07080224 */ /* 0x002fe400078e0200 */
[----:B------:R-:W-:Y:S02]  /*75c0*/  IMAD.MOV R0, RZ, RZ, -R3 ;  /* 0x000000ffff007224 */ /* 0x000fe400078e0a03 */
[----:B------:R-:W-:Y:S02]  /*75d0*/  IMAD R3, R3, UR41, R10 ;  /* 0x0000002903037c24 */ /* 0x000fe4000f8e020a */
[----:B------:R-:W-:Y:S01]  /*75e0*/  IMAD R9, R0, UR4, R9 ;  /* 0x0000000400097c24 */ /* 0x000fe2000f8e0209 */
[----:B------:R-:W-:Y:S01]  /*75f0*/  ULDC UR4, c[0x0][0x600] ;  /* 0x0001800000047ab9 */ /* 0x000fe20000000800 */
[----:B------:R-:W-:Y:S02]  /*7600*/  IMAD R8, R3, UR5, R8 ;  /* 0x0000000503087c24 */ /* 0x000fe4000f8e0208 */
[----:B------:R-:W-:-:S02]  /*7610*/  IMAD R9, R9, UR4, R6 ;  /* 0x0000000409097c24 */ /* 0x000fc4000f8e0206 */
[----:B------:R-:W-:-:S03]  /*7620*/  IMAD.MOV.U32 R0, RZ, RZ, 0x1 ;  /* 0x00000001ff007424 */ /* 0x000fc600078e00ff */
[----:B------:R-:W-:Y:S02]  /*7630*/  SEL R25, R9, R8, !P0 ;  /* 0x0000000809197207 */ /* 0x000fe40004000000 */
[----:B------:R-:W-:-:S07]  /*7640*/  SEL R26, R8, R9, !P0 ;  /* 0x00000009081a7207 */ /* 0x000fce0004000000 */
.L_x_123:
[----:B------:R-:W-:Y:S05]  /*7650*/  BSYNC B0 ;  /* 0x0000000000007941 */ /* 0x000fea0003800000 */
.L_x_122:
[----:B------:R-:W-:-:S13]  /*7660*/  LOP3.LUT P0, RZ, R0, 0xff, RZ, 0xc0, !PT ;  /* 0x000000ff00ff7812 */ /* 0x000fda000780c0ff */
[----:B------:R-:W-:Y:S05]  /*7670*/  @P0 BRA `(.L_x_126) ;  /* 0xffffffe8005c0947 */ /* 0x000fea000383ffff */
[----:B------:R-:W-:Y:S05]  /*7680*/  BSYNC B7 ;  /* 0x0000000000077941 */ /* 0x000fea0003800000 */
.L_x_112:
[----:B------:R-:W-:-:S03]  /*7690*/  UMOV UR4, 0xffffffff ;  /* 0xffffffff00047882 */ /* 0x000fc60000000000 */
[----:B------:R-:W-:Y:S05]  /*76a0*/  BRA.DIV UR4, `(.L_x_127) ;  /* 0x0000000a04d87947 */ /* 0x000fea000b800000 */
[----:B------:R-:W-:-:S13]  /*76b0*/  ELECT P6, URZ, PT ;  /* 0x00000000003f782f */ /* 0x000fda00038c0000 */
.L_x_156:
[----:B------:R-:W-:Y:S04]  /*76c0*/  BSSY B0, `(.L_x_128) ;  /* 0x000005a000007945 */ /* 0x000fe80003800000 */
[----:B------:R-:W-:Y:S05]  /*76d0*/  @!P6 BRA `(.L_x_129) ;  /* 0x000000040060e947 */ /* 0x000fea0003800000 */
[----:B------:R-:W-:-:S04]  /*76e0*/  LOP3.LUT R16, R16, 0x2, RZ, 0xfc, !PT ;  /* 0x0000000210107812 */ /* 0x000fc800078efcff */
[----:B------:R-:W-:-:S13]  /*76f0*/  ISETP.NE.AND P0, PT, R16, 0x3, PT ;  /* 0x000000031000780c */ /* 0x000fda0003f05270 */
[----:B------:R-:W-:Y:S05]  /*7700*/  @!P0 BRA `(.L_x_130) ;  /* 0x0000000000048947 */ /* 0x000fea0003800000 */
[----:B------:R-:W-:Y:S01]  /*7710*/  BPT.TRAP 0x1 ;  /* 0x000000040000795c */ /* 0x000fe20000300000 */
.L_x_130:
[----:B0-----:R-:W2:Y:S04]  /*7720*/  LDL.LU R2, [R1+0x8] ;  /* 0x0000080001027983 */ /* 0x001ea80000300800 */
[----:B------:R-:W3:Y:S01]  /*7730*/  LDL.LU R5, [R1] ;  /* 0x0000000001057983 */ /* 0x000ee20000300800 */
[----:B------:R-:W-:Y:S01]  /*7740*/  MOV R0, 0x400 ;  /* 0x0000040000007802 */ /* 0x000fe20000000f00 */
[----:B------:R-:W0:Y:S03]  /*7750*/  S2R R3, SR_CgaCtaId ;  /* 0x0000000000037919 */ /* 0x000e260000008800 */
[----:B0-----:R-:W-:-:S04]  /*7760*/  LEA R0, R3, R0, 0x18 ;  /* 0x0000000003007211 */ /* 0x001fc800078ec0ff */
[----:B------:R-:W-:-:S05]  /*7770*/  IADD3 R0, R0, 0x48, RZ ;  /* 0x0000004800007810 */ /* 0x000fca0007ffe0ff */
[C---:B--2---:R-:W-:Y:S02]  /*7780*/  IMAD R7, R2.reuse, 0x8, R0 ;  /* 0x0000000802077824 */ /* 0x044fe400078e0200 */
[----:B------:R-:W-:Y:S01]  /*7790*/  VIADD R2, R2, 0x1 ;  /* 0x0000000102027836 */ /* 0x000fe20000000000 */
[----:B---3--:R-:W-:-:S04]  /*77a0*/  SHF.L.U32 R4, R5, 0x1f, RZ ;  /* 0x0000001f05047819 */ /* 0x008fc800000006ff */
[C---:B------:R-:W-:Y:S01]  /*77b0*/  ISETP.NE.AND P1, PT, R2.reuse, 0x9, PT ;  /* 0x000000090200780c */ /* 0x040fe20003f25270 */
[----:B------:R-:W0:Y:S03]  /*77c0*/  SYNCS.PHASECHK.TRANS64.TRYWAIT P0, [R7+URZ], R4 ;  /* 0x00000004070075a7 */ /* 0x000e26000800017f */
[----:B------:R-:W-:Y:S02]  /*77d0*/  SEL R3, RZ, 0x1, P1 ;  /* 0x00000001ff037807 */ /* 0x000fe40000800000 */
[----:B------:R-:W-:Y:S02]  /*77e0*/  SEL R9, R2, RZ, P1 ;  /* 0x000000ff02097207 */ /* 0x000fe40000800000 */
[----:B------:R-:W-:-:S03]  /*77f0*/  LOP3.LUT R6, R5, R3, RZ, 0x3c, !PT ;  /* 0x0000000305067212 */ /* 0x000fc600078e3cff */
[----:B------:R-:W-:Y:S01]  /*7800*/  IMAD R8, R9, 0x8, R0 ;  /* 0x0000000809087824 */ /* 0x000fe200078e0200 */
[----:B------:R-:W-:Y:S01]  /*7810*/  SHF.L.U32 R5, R6, 0x1f, RZ ;  /* 0x0000001f06057819 */ /* 0x000fe200000006ff */
[----:B0-----:R-:W-:Y:S06]  /*7820*/  @!P0 BRA `(.L_x_131) ;  /* 0x0000000800988947 */ /* 0x001fec0003800000 */
.L_x_157:
[----:B------:R-:W1:Y:S01]  /*7830*/  SYNCS.PHASECHK.TRANS64.TRYWAIT P0, [R8+URZ], R5 ;  /* 0x00000005080075a7 */ /* 0x000e62000800017f */
[----:B------:R-:W-:-:S05]  /*7840*/  VIADD R2, R9, 0x1 ;  /* 0x0000000109027836 */ /* 0x000fca0000000000 */
[----:B------:R-:W-:-:S04]  /*7850*/  ISETP.NE.AND P1, PT, R2, 0x9, PT ;  /* 0x000000090200780c */ /* 0x000fc80003f25270 */
[----:B------:R-:W-:Y:S02]  /*7860*/  SEL R3, RZ, 0x1, P1 ;  /* 0x00000001ff037807 */ /* 0x000fe40000800000 */
[----:B0-----:R-:W-:Y:S02]  /*7870*/  SEL R7, R2, RZ, P1 ;  /* 0x000000ff02077207 */ /* 0x001fe40000800000 */
[----:B------:R-:W-:-:S03]  /*7880*/  LOP3.LUT R6, R6, R3, RZ, 0x3c, !PT ;  /* 0x0000000306067212 */ /* 0x000fc600078e3cff */
[----:B------:R-:W-:Y:S01]  /*7890*/  IMAD R9, R7, 0x8, R0 ;  /* 0x0000000807097824 */ /* 0x000fe200078e0200 */
[----:B------:R-:W-:Y:S01]  /*78a0*/  SHF.L.U32 R4, R6, 0x1f, RZ ;  /* 0x0000001f06047819 */ /* 0x000fe200000006ff */
[----:B-1----:R-:W-:Y:S06]  /*78b0*/  @!P0 BRA `(.L_x_132) ;  /* 0x0000000800888947 */ /* 0x002fec0003800000 */
.L_x_158:
[----:B------:R-:W1:Y:S01]  /*78c0*/  SYNCS.PHASECHK.TRANS64.TRYWAIT P0, [R9+URZ], R4 ;  /* 0x00000004090075a7 */ /* 0x000e62000800017f */
[----:B------:R-:W-:-:S05]  /*78d0*/  VIADD R2, R7, 0x1 ;  /* 0x0000000107027836 */ /* 0x000fca0000000000 */
[----:B------:R-:W-:-:S04]  /*78e0*/  ISETP.NE.AND P1, PT, R2, 0x9, PT ;  /* 0x000000090200780c */ /* 0x000fc80003f25270 */
[----:B------:R-:W-:Y:S02]  /*78f0*/  SEL R3, RZ, 0x1, P1 ;  /* 0x00000001ff037807 */ /* 0x000fe40000800000 */
[----:B------:R-:W-:Y:S02]  /*7900*/  SEL R7, R2, RZ, P1 ;  /* 0x000000ff02077207 */ /* 0x000fe40000800000 */
[----:B------:R-:W-:-:S03]  /*7910*/  LOP3.LUT R6, R6, R3, RZ, 0x3c, !PT ;  /* 0x0000000306067212 */ /* 0x000fc600078e3cff */
[----:B0-----:R-:W-:Y:S01]  /*7920*/  IMAD R8, R7, 0x8, R0 ;  /* 0x0000000807087824 */ /* 0x001fe200078e0200 */
[----:B------:R-:W-:Y:S01]  /*7930*/  SHF.L.U32 R5, R6, 0x1f, RZ ;  /* 0x0000001f06057819 */ /* 0x000fe200000006ff */
[----:B-1----:R-:W-:Y:S06]  /*7940*/  @!P0 BRA `(.L_x_133) ;  /* 0x0000000800788947 */ /* 0x002fec0003800000 */
.L_x_159:
[----:B------:R-:W1:Y:S01]  /*7950*/  SYNCS.PHASECHK.TRANS64.TRYWAIT P0, [R8+URZ], R5 ;  /* 0x00000005080075a7 */ /* 0x000e62000800017f */
[----:B------:R-:W-:-:S05]  /*7960*/  VIADD R2, R7, 0x1 ;  /* 0x0000000107027836 */ /* 0x000fca0000000000 */
[----:B------:R-:W-:-:S04]  /*7970*/  ISETP.NE.AND P1, PT, R2, 0x9, PT ;  /* 0x000000090200780c */ /* 0x000fc80003f25270 */
[----:B------:R-:W-:Y:S02]  /*7980*/  SEL R3, RZ, 0x1, P1 ;  /* 0x00000001ff037807 */ /* 0x000fe40000800000 */
[----:B------:R-:W-:Y:S02]  /*7990*/  SEL R7, R2, RZ, P1 ;  /* 0x000000ff02077207 */ /* 0x000fe40000800000 */
[----:B------:R-:W-:Y:S02]  /*79a0*/  LOP3.LUT R6, R6, R3, RZ, 0x3c, !PT ;  /* 0x0000000306067212 */ /* 0x000fe400078e3cff */
[----:B0-----:R-:W-:Y:S02]  /*79b0*/  LEA R9, R7, R0, 0x3 ;  /* 0x0000000007097211 */ /* 0x001fe400078e18ff */
[----:B------:R-:W-:Y:S01]  /*79c0*/  SHF.L.U32 R4, R6, 0x1f, RZ ;  /* 0x0000001f06047819 */ /* 0x000fe200000006ff */
[----:B-1----:R-:W-:Y:S06]  /*79d0*/  @!P0 BRA `(.L_x_134) ;  /* 0x0000000800688947 */ /* 0x002fec0003800000 */
.L_x_160:
        /* <DEDUP_REMOVED lines=9> */
.L_x_161:
        /* <DEDUP_REMOVED lines=9> */
.L_x_162:
[----:B------:R-:W1:Y:S01]  /*7b00*/  SYNCS.PHASECHK.TRANS64.TRYWAIT P0, [R9+URZ], R4 ;  /* 0x00000004090075a7 */ /* 0x000e62000800017f */
[----:B------:R-:W-:-:S05]  /*7b10*/  VIADD R2, R7, 0x1 ;  /* 0x0000000107027836 */ /* 0x000fca0000000000 */
[----:B------:R-:W-:-:S04]  /*7b20*/  ISETP.NE.AND P1, PT, R2, 0x9, PT ;  /* 0x000000090200780c */ /* 0x000fc80003f25270 */
[----:B------:R-:W-:Y:S02]  /*7b30*/  SEL R3, RZ, 0x1, P1 ;  /* 0x00000001ff037807 */ /* 0x000fe40000800000 */
[----:B------:R-:W-:Y:S02]  /*7b40*/  SEL R7, R2, RZ, P1 ;  /* 0x000000ff02077207 */ /* 0x000fe40000800000 */
[----:B------:R-:W-:-:S03]  /*7b50*/  LOP3.LUT R11, R6, R3, RZ, 0x3c, !PT ;  /* 0x00000003060b7212 */ /* 0x000fc600078e3cff */
[----:B------:R-:W-:Y:S01]  /*7b60*/  IMAD R6, R7, 0x8, R0 ;  /* 0x0000000807067824 */ /* 0x000fe200078e0200 */
[----:B0-----:R-:W-:Y:S01]  /*7b70*/  SHF.L.U32 R5, R11, 0x1f, RZ ;  /* 0x0000001f0b057819 */ /* 0x001fe200000006ff */
[----:B-1----:R-:W-:Y:S06]  /*7b80*/  @!P0 BRA `(.L_x_137) ;  /* 0x0000000800388947 */ /* 0x002fec0003800000 */
.L_x_163:
[----:B------:R-:W1:Y:S01]  /*7b90*/  SYNCS.PHASECHK.TRANS64.TRYWAIT P0, [R6+URZ], R5 ;  /* 0x00000005060075a7 */ /* 0x000e62000800017f */
[----:B------:R-:W-:-:S05]  /*7ba0*/  VIADD R2, R7, 0x1 ;  /* 0x0000000107027836 */ /* 0x000fca0000000000 */
[----:B------:R-:W-:-:S04]  /*7bb0*/  ISETP.NE.AND P1, PT, R2, 0x9, PT ;  /* 0x000000090200780c */ /* 0x000fc80003f25270 */
[----:B0-----:R-:W-:Y:S02]  /*7bc0*/  SEL R4, RZ, 0x1, P1 ;  /* 0x00000001ff047807 */ /* 0x001fe40000800000 */
[----:B------:R-:W-:Y:S02]  /*7bd0*/  SEL R3, R2, RZ, P1 ;  /* 0x000000ff02037207 */ /* 0x000fe40000800000 */
[----:B------:R-:W-:Y:S01]  /*7be0*/  LOP3.LUT R4, R11, R4, RZ, 0x3c, !PT ;  /* 0x000000040b047212 */ /* 0x000fe200078e3cff */
[----:B-1----:R-:W-:Y:S06]  /*7bf0*/  @!P0 BRA `(.L_x_138) ;  /* 0x0000000800308947 */ /* 0x002fec0003800000 */
.L_x_164:
[----:B------:R-:W-:Y:S01]  /*7c00*/  IMAD R3, R3, 0x8, R0 ;  /* 0x0000000803037824 */ /* 0x000fe200078e0200 */
[----:B------:R-:W-:-:S07]  /*7c10*/  SHF.L.U32 R0, R4, 0x1f, RZ ;  /* 0x0000001f04007819 */ /* 0x000fce00000006ff */
.L_x_139:
[----:B-1----:R1:W2:Y:S02]  /*7c20*/  SYNCS.PHASECHK.TRANS64.TRYWAIT P0, [R3+URZ], R0 ;  /* 0x00000000030075a7 */ /* 0x0022a4000800017f */
[----:B--2---:R-:W-:Y:S05]  /*7c30*/  @!P0 NANOSLEEP.SYNCS 0x989680 ;  /* 0x009896800000895d */ /* 0x004fea0003900000 */
[----:B------:R-:W2:Y:S02]  /*7c40*/  @!P0 SYNCS.PHASECHK.TRANS64 P0, [R3+URZ], R0 ;  /* 0x00000000030085a7 */ /* 0x000ea4000800007f */
[----:B--2---:R-:W-:Y:S05]  /*7c50*/  @!P0 BRA `(.L_x_139) ;  /* 0xfffffffc00f08947 */ /* 0x004fea000383ffff */
.L_x_129:
[----:B------:R-:W-:Y:S05]  /*7c60*/  BSYNC B0 ;  /* 0x0000000000007941 */ /* 0x000fea0003800000 */
.L_x_128:
[----:B------:R-:W-:Y:S05]  /*7c70*/  EXIT ;  /* 0x000000000000794d */ /* 0x000fea0003800000 */
.L_x_17:
[----:B------:R-:W-:Y:S01]  /*7c80*/  MOV R12, RZ ;  /* 0x000000ff000c7202 */ /* 0x000fe20000000f00 */
[----:B------:R-:W-:Y:S02]  /*7c90*/  IMAD.MOV.U32 R11, RZ, RZ, 0x1f ;  /* 0x0000001fff0b7424 */ /* 0x000fe400078e00ff */
[----:B------:R-:W-:-:S07]  /*7ca0*/  IMAD.MOV.U32 R15, RZ, RZ, -0x1 ;  /* 0xffffffffff0f7424 */ /* 0x000fce00078e00ff */
[----:B-----5:R-:W-:Y:S05]  /*7cb0*/  WARPSYNC.COLLECTIVE R15, `(.L_x_140) ;  /* 0x000000000f087348 */ /* 0x020fea0003c00000 */
[----:B------:R0:W1:Y:S02]  /*7cc0*/  SHFL.IDX P6, R14, R13, R12, R11 ;  /* 0x0000000c0d0e7389 */ /* 0x00006400000c000b */
[----:B01---5:R-:W-:Y:S01]  /*7cd0*/  ENDCOLLECTIVE ;  /* 0x000000000000791b */ /* 0x023fe20003800000 */
.L_x_140:
[----:B------:R-:W-:Y:S05]  /*7ce0*/  BRA `(.L_x_141) ;  /* 0xffffff9400d47947 */ /* 0x000fea000383ffff */
.L_x_21:
[----:B-1----:R1:W2:Y:S02]  /*7cf0*/  SYNCS.PHASECHK.TRANS64.TRYWAIT P1, [R3+URZ], R0 ;  /* 0x00000000030075a7 */ /* 0x0022a4000802017f */
[----:B--2---:R-:W-:Y:S05]  /*7d00*/  @!P1 NANOSLEEP.SYNCS 0x989680 ;  /* 0x009896800000995d */ /* 0x004fea0003900000 */
[----:B------:R-:W2:Y:S02]  /*7d10*/  @!P1 SYNCS.PHASECHK.TRANS64 P1, [R3+URZ], R0 ;  /* 0x00000000030095a7 */ /* 0x000ea4000802007f */
[----:B--2---:R-:W-:Y:S05]  /*7d20*/  @!P1 BRA `(.L_x_21) ;  /* 0xfffffffc00f09947 */ /* 0x004fea000383ffff */
[----:B------:R-:W-:Y:S05]  /*7d30*/  BRA `(.L_x_20) ;  /* 0xffffff9400f07947 */ /* 0x000fea000383ffff */
.L_x_23:
[C---:B------:R-:W-:Y:S01]  /*7d40*/  IMAD.IADD R8, R7.reuse, 0x1, R74 ;  /* 0x0000000107087824 */ /* 0x040fe200078e024a */
[----:B------:R-:W-:Y:S01]  /*7d50*/  BSSY B0, `(.L_x_142) ;  /* 0x000000c000007945 */ /* 0x000fe20003800000 */
[----:B------:R-:W-:Y:S02]  /*7d60*/  IMAD.IADD R26, R7, 0x1, R76 ;  /* 0x00000001071a7824 */ /* 0x000fe400078e024c */
[--C-:B------:R-:W-:Y:S02]  /*7d70*/  IMAD R24, R8, 0x4, R25.reuse ;  /* 0x0000000408187824 */ /* 0x100fe400078e0219 */
[----:B------:R-:W-:Y:S02]  /*7d80*/  IMAD R28, R26, 0x4, R25 ;  /* 0x000000041a1c7824 */ /* 0x000fe400078e0219 */
[--C-:B------:R-:W-:Y:S01]  /*7d90*/  IMAD R11, R8, 0x4, R27.reuse ;  /* 0x00000004080b7824 */ /* 0x100fe200078e021b */
[----:B------:R-:W-:Y:S01]  /*7da0*/  IADD3 R8, R73, R24, RZ ;  /* 0x0000001849087210 */ /* 0x000fe20007ffe0ff */
[----:B------:R-:W-:-:S02]  /*7db0*/  IMAD R13, R26, 0x4, R27 ;  /* 0x000000041a0d7824 */ /* 0x000fc400078e021b */
[----:B------:R-:W-:Y:S02]  /*7dc0*/  IMAD.IADD R7, R73, 0x1, R28 ;  /* 0x0000000149077824 */ /* 0x000fe400078e021c */
[----:B------:R-:W-:-:S07]  /*7dd0*/  IMAD.MOV.U32 R15, RZ, RZ, -0x1 ;  /* 0xffffffffff0f7424 */ /* 0x000fce00078e00ff */
[----:B012345:R-:W-:Y:S05]  /*7de0*/  WARPSYNC.COLLECTIVE R15, `(.L_x_143) ;  /* 0x000000000f087348 */ /* 0x03ffea0003c00000 */
[----:B------:R-:W-:Y:S01]  /*7df0*/  NOP ;  /* 0x0000000000007918 */ /* 0x000fe20000000000 */
[----:B012345:R-:W-:Y:S01]  /*7e00*/  ENDCOLLECTIVE ;  /* 0x000000000000791b */ /* 0x03ffe20003800000 */
.L_x_143:
[----:B------:R-:W-:Y:S05]  /*7e10*/  BSYNC B0 ;  /* 0x0000000000007941 */ /* 0x000fea0003800000 */
.L_x_142:
[----:B------:R0:W-:Y:S01]  /*7e20*/  STS [R11+0x24200], R0 ;  /* 0x024200000b007388 */ /* 0x0001e20000000800 */
[----:B------:R-:W-:-:S03]  /*7e30*/  IMAD.MOV.U32 R15, RZ, RZ, -0x1 ;  /* 0xffffffffff0f7424 */ /* 0x000fc600078e00ff */
[----:B------:R0:W-:Y:S04]  /*7e40*/  STS [R8], R3 ;  /* 0x0000000308007388 */ /* 0x0001e80000000800 */
[----:B------:R0:W-:Y:S04]  /*7e50*/  STS [R13+0x24200], R4 ;  /* 0x024200040d007388 */ /* 0x0001e80000000800 */
[----:B------:R0:W-:Y:S04]  /*7e60*/  STS [R7], R6 ;  /* 0x0000000607007388 */ /* 0x0001e80000000800 */
[----:B------:R0:W1:Y:S04]  /*7e70*/  LDS R24, [R9+0x25200] ;  /* 0x0252000009187984 */ /* 0x0000680000000800 */
[----:B------:R0:W2:Y:S04]  /*7e80*/  LDS R27, [R2+0x1000] ;  /* 0x00100000021b7984 */ /* 0x0000a80000000800 */
[----:B------:R-:W3:Y:S04]  /*7e90*/  LDS R10, [R10+0x25200] ;  /* 0x025200000a0a7984 */ /* 0x000ee80000000800 */
[----:B------:R0:W4:Y:S02]  /*7ea0*/  LDS R26, [R5+0x1000] ;  /* 0x00100000051a7984 */ /* 0x0001240000000800 */
[----:B01234-:R-:W-:Y:S05]  /*7eb0*/  WARPSYNC.COLLECTIVE R15, `(.L_x_144) ;  /* 0x000000000f087348 */ /* 0x01ffea0003c00000 */
[----:B------:R-:W-:Y:S01]  /*7ec0*/  NOP ;  /* 0x0000000000007918 */ /* 0x000fe20000000000 */
[----:B01234-:R-:W-:Y:S01]  /*7ed0*/  ENDCOLLECTIVE ;  /* 0x000000000000791b */ /* 0x01ffe20003800000 */
.L_x_144:
[----:B------:R-:W-:Y:S05]  /*7ee0*/  BRA `(.L_x_145) ;  /* 0xffffff9c00407947 */ /* 0x000fea000383ffff */
.L_x_27:
[----:B0-----:R0:W1:Y:S02]  /*7ef0*/  SYNCS.PHASECHK.TRANS64.TRYWAIT P1, [R0+URZ], R67 ;  /* 0x00000043000075a7 */ /* 0x001064000802017f */
[----:B-1----:R-:W-:Y:S05]  /*7f00*/  @!P1 NANOSLEEP.SYNCS 0x989680 ;  /* 0x009896800000995d */ /* 0x002fea0003900000 */
[----:B------:R-:W1:Y:S02]  /*7f10*/  @!P1 SYNCS.PHASECHK.TRANS64 P1, [R0+URZ], R67 ;  /* 0x00000043000095a7 */ /* 0x000e64000802007f */
[----:B-1----:R-:W-:Y:S05]  /*7f20*/  @!P1 BRA `(.L_x_27) ;  /* 0xfffffffc00f09947 */ /* 0x002fea000383ffff */
[----:B------:R-:W-:Y:S05]  /*7f30*/  BRA `(.L_x_26) ;  /* 0xffffffa000247947 */ /* 0x000fea000383ffff */
.L_x_35:
[----:B------:R0:W0:Y:S02]  /*7f40*/  SYNCS.PHASECHK.TRANS64.TRYWAIT P1, [R4+URZ], R5 ;  /* 0x00000005040075a7 */ /* 0x000024000802017f */
[----:B0-----:R-:W-:Y:S05]  /*7f50*/  @!P1 NANOSLEEP.SYNCS 0x989680 ;  /* 0x009896800000995d */ /* 0x001fea0003900000 */
[----:B------:R-:W0:Y:S02]  /*7f60*/  @!P1 SYNCS.PHASECHK.TRANS64 P1, [R4+URZ], R5 ;  /* 0x00000005040095a7 */ /* 0x000e24000802007f */
[----:B0-----:R-:W-:Y:S05]  /*7f70*/  @!P1 BRA `(.L_x_35) ;  /* 0xfffffffc00f09947 */ /* 0x001fea000383ffff */
[----:B------:R-:W-:Y:S05]  /*7f80*/  BRA `(.L_x_34) ;  /* 0xffffffa800547947 */ /* 0x000fea000383ffff */
.L_x_36:
[--C-:B0-----:R-:W-:Y:S01]  /*7f90*/  IMAD.IADD R10, R74, 0x1, R13.reuse ;  /* 0x000000014a0a7824 */ /* 0x101fe200078e020d */
[----:B------:R-:W-:Y:S01]  /*7fa0*/  BSSY B0, `(.L_x_146) ;  /* 0x000000c000007945 */ /* 0x000fe20003800000 */
[----:B------:R-:W-:Y:S02]  /*7fb0*/  IMAD.IADD R13, R76, 0x1, R13 ;  /* 0x000000014c0d7824 */ /* 0x000fe400078e020d */
[C-C-:B------:R-:W-:Y:S02]  /*7fc0*/  IMAD R80, R10.reuse, 0x4, R9.reuse ;  /* 0x000000040a507824 */ /* 0x140fe400078e0209 */
[C---:B------:R-:W-:Y:S02]  /*7fd0*/  IMAD R82, R13.reuse, 0x4, R9 ;  /* 0x000000040d527824 */ /* 0x040fe400078e0209 */
[----:B------:R-:W-:Y:S01]  /*7fe0*/  IMAD R9, R10, 0x4, R84 ;  /* 0x000000040a097824 */ /* 0x000fe200078e0254 */
[----:B------:R-:W-:Y:S01]  /*7ff0*/  LEA R10, R13, R84, 0x2 ;  /* 0x000000540d0a7211 */ /* 0x000fe200078e10ff */
[----:B------:R-:W-:-:S02]  /*8000*/  IMAD.IADD R11, R73, 0x1, R80 ;  /* 0x00000001490b7824 */ /* 0x000fc400078e0250 */
[----:B------:R-:W-:Y:S02]  /*8010*/  IMAD.IADD R13, R73, 0x1, R82 ;  /* 0x00000001490d7824 */ /* 0x000fe400078e0252 */
[----:B------:R-:W-:-:S07]  /*8020*/  IMAD.MOV.U32 R15, RZ, RZ, -0x1 ;  /* 0xffffffffff0f7424 */ /* 0x000fce00078e00ff */
[----:B-12345:R-:W-:Y:S05]  /*8030*/  WARPSYNC.COLLECTIVE R15, `(.L_x_147) ;  /* 0x000000000f087348 */ /* 0x03efea0003c00000 */
[----:B------:R-:W-:Y:S01]  /*8040*/  NOP ;  /* 0x0000000000007918 */ /* 0x000fe20000000000 */
[----:B-12345:R-:W-:Y:S01]  /*8050*/  ENDCOLLECTIVE ;  /* 0x000000000000791b */ /* 0x03efe20003800000 */
.L_x_147:
[----:B------:R-:W-:Y:S05]  /*8060*/  BSYNC B0 ;  /* 0x0000000000007941 */ /* 0x000fea0003800000 */
.L_x_146:
[----:B------:R0:W-:Y:S01]  /*8070*/  STS [R9+0x24200], R0 ;  /* 0x0242000009007388 */ /* 0x0001e20000000800 */
[----:B------:R-:W-:-:S03]  /*8080*/  IMAD.MOV.U32 R15, RZ, RZ, -0x1 ;  /* 0xffffffffff0f7424 */ /* 0x000fc600078e00ff */
[----:B------:R0:W-:Y:S04]  /*8090*/  STS [R11], R2 ;  /* 0x000000020b007388 */ /* 0x0001e80000000800 */
[----:B------:R0:W-:Y:S04]  /*80a0*/  STS [R10+0x24200], R3 ;  /* 0x024200030a007388 */ /* 0x0001e80000000800 */
[----:B------:R0:W-:Y:S04]  /*80b0*/  STS [R13], R4 ;  /* 0x000000040d007388 */ /* 0x0001e80000000800 */
[----:B------:R0:W1:Y:S04]  /*80c0*/  LDS R80, [R5+0x25200] ;  /* 0x0252000005507984 */ /* 0x0000680000000800 */
[----:B------:R-:W2:Y:S04]  /*80d0*/  LDS R6, [R6+0x1000] ;  /* 0x0010000006067984 */ /* 0x000ea80000000800 */
[----:B------:R-:W3:Y:S04]  /*80e0*/  LDS R7, [R7+0x25200] ;  /* 0x0252000007077984 */ /* 0x000ee80000000800 */
[----:B0-----:R-:W4:Y:S02]  /*80f0*/  LDS R8, [R8+0x1000] ;  /* 0x0010000008087984 */ /* 0x001f240000000800 */
[----:B-1234-:R-:W-:Y:S05]  /*8100*/  WARPSYNC.COLLECTIVE R15, `(.L_x_148) ;  /* 0x000000000f087348 */ /* 0x01efea0003c00000 */
[----:B------:R-:W-:Y:S01]  /*8110*/  NOP ;  /* 0x0000000000007918 */ /* 0x000fe20000000000 */
[----:B-1234-:R-:W-:Y:S01]  /*8120*/  ENDCOLLECTIVE ;  /* 0x000000000000791b */ /* 0x01efe20003800000 */
.L_x_148:
[----:B------:R-:W-:Y:S05]  /*8130*/  BRA `(.L_x_149) ;  /* 0xffffffa8008c7947 */ /* 0x000fea000383ffff */
.L_x_113:
[----:B------:R-:W-:Y:S01]  /*8140*/  BSSY B0, `(.L_x_150) ;  /* 0x0000006000007945 */ /* 0x000fe20003800000 */
[----:B------:R-:W-:-:S07]  /*8150*/  IMAD.MOV.U32 R15, RZ, RZ, -0x1 ;  /* 0xffffffffff0f7424 */ /* 0x000fce00078e00ff */
[----:B--2---:R-:W-:Y:S05]  /*8160*/  WARPSYNC.COLLECTIVE R15, `(.L_x_151) ;  /* 0x000000000f0c7348 */ /* 0x004fea0003c00000 */
[----:B------:R-:W-:Y:S02]  /*8170*/  ELECT P6, UR62, PT ;  /* 0x00000000003e782f */ /* 0x000fe400038c0000 */
[----:B------:R-:W-:Y:S01]  /*8180*/  MOV R14, UR62 ;  /* 0x0000003e000e7c02 */ /* 0x000fe20008000f00 */
[----:B--2---:R-:W-:Y:S10]  /*8190*/  ENDCOLLECTIVE ;  /* 0x000000000000791b */ /* 0x004ff40003800000 */
.L_x_151:
[----:B------:R-:W-:Y:S05]  /*81a0*/  BSYNC B0 ;  /* 0x0000000000007941 */ /* 0x000fea0003800000 */
.L_x_150:
[----:B------:R-:W-:Y:S05]  /*81b0*/  BRA `(.L_x_152) ;  /* 0xffffffdc00987947 */ /* 0x000fea000383ffff */
.L_x_118:
[----:B0-----:R0:W1:Y:S02]  /*81c0*/  SYNCS.PHASECHK.TRANS64.TRYWAIT P0, [R36+URZ+0x48], R37 ;  /* 0x00004825240075a7 */ /* 0x001064000800017f */
[----:B-1----:R-:W-:Y:S05]  /*81d0*/  @!P0 NANOSLEEP.SYNCS 0x989680 ;  /* 0x009896800000895d */ /* 0x002fea0003900000 */
[----:B------:R-:W1:Y:S02]  /*81e0*/  @!P0 SYNCS.PHASECHK.TRANS64 P0, [R36+URZ+0x48], R37 ;  /* 0x00004825240085a7 */ /* 0x000e64000800007f */
[----:B-1----:R-:W-:Y:S05]  /*81f0*/  @!P0 BRA `(.L_x_118) ;  /* 0xfffffffc00f08947 */ /* 0x002fea000383ffff */
[----:B------:R-:W-:Y:S05]  /*8200*/  BRA `(.L_x_153) ;  /* 0xffffffe000bc7947 */ /* 0x000fea000383ffff */
.L_x_127:
[----:B------:R-:W-:Y:S01]  /*8210*/  BSSY B0, `(.L_x_154) ;  /* 0x0000006000007945 */ /* 0x000fe20003800000 */
[----:B------:R-:W-:-:S07]  /*8220*/  IMAD.MOV.U32 R15, RZ, RZ, -0x1 ;  /* 0xffffffffff0f7424 */ /* 0x000fce00078e00ff */
[----:B0-----:R-:W-:Y:S05]  /*8230*/  WARPSYNC.COLLECTIVE R15, `(.L_x_155) ;  /* 0x000000000f0c7348 */ /* 0x001fea0003c00000 */
[----:B------:R-:W-:Y:S02]  /*8240*/  ELECT P6, UR62, PT ;  /* 0x00000000003e782f */ /* 0x000fe400038c0000 */
[----:B------:R-:W-:Y:S01]  /*8250*/  MOV R14, UR62 ;  /* 0x0000003e000e7c02 */ /* 0x000fe20008000f00 */
[----:B0-----:R-:W-:Y:S10]  /*8260*/  ENDCOLLECTIVE ;  /* 0x000000000000791b */ /* 0x001ff40003800000 */
.L_x_155:
[----:B------:R-:W-:Y:S05]  /*8270*/  BSYNC B0 ;  /* 0x0000000000007941 */ /* 0x000fea0003800000 */
.L_x_154:
[----:B------:R-:W-:Y:S05]  /*8280*/  BRA `(.L_x_156) ;  /* 0xfffffff4000c7947 */ /* 0x000fea000383ffff */
.L_x_131:
[----:B0-----:R0:W1:Y:S02]  /*8290*/  SYNCS.PHASECHK.TRANS64.TRYWAIT P0, [R7+URZ], R4 ;  /* 0x00000004070075a7 */ /* 0x001064000800017f */
[----:B-1----:R-:W-:Y:S05]  /*82a0*/  @!P0 NANOSLEEP.SYNCS 0x989680 ;  /* 0x009896800000895d */ /* 0x002fea0003900000 */
[----:B------:R-:W1:Y:S02]  /*82b0*/  @!P0 SYNCS.PHASECHK.TRANS64 P0, [R7+URZ], R4 ;  /* 0x00000004070085a7 */ /* 0x000e64000800007f */
[----:B-1----:R-:W-:Y:S05]  /*82c0*/  @!P0 BRA `(.L_x_131) ;  /* 0xfffffffc00f08947 */ /* 0x002fea000383ffff */
[----:B------:R-:W-:Y:S05]  /*82d0*/  BRA `(.L_x_157) ;  /* 0xfffffff400547947 */ /* 0x000fea000383ffff */
.L_x_132:
[----:B0-----:R0:W1:Y:S02]  /*82e0*/  SYNCS.PHASECHK.TRANS64.TRYWAIT P0, [R8+URZ], R5 ;  /* 0x00000005080075a7 */ /* 0x001064000800017f */
[----:B-1----:R-:W-:Y:S05]  /*82f0*/  @!P0 NANOSLEEP.SYNCS 0x989680 ;  /* 0x009896800000895d */ /* 0x002fea0003900000 */
[----:B------:R-:W1:Y:S02]  /*8300*/  @!P0 SYNCS.PHASECHK.TRANS64 P0, [R8+URZ], R5 ;  /* 0x00000005080085a7 */ /* 0x000e64000800007f */
[----:B-1----:R-:W-:Y:S05]  /*8310*/  @!P0 BRA `(.L_x_132) ;  /* 0xfffffffc00f08947 */ /* 0x002fea000383ffff */
[----:B------:R-:W-:Y:S05]  /*8320*/  BRA `(.L_x_158) ;  /* 0xfffffff400647947 */ /* 0x000fea000383ffff */
.L_x_133:
[----:B0-----:R0:W1:Y:S02]  /*8330*/  SYNCS.PHASECHK.TRANS64.TRYWAIT P0, [R9+URZ], R4 ;  /* 0x00000004090075a7 */ /* 0x001064000800017f */
[----:B-1----:R-:W-:Y:S05]  /*8340*/  @!P0 NANOSLEEP.SYNCS 0x989680 ;  /* 0x009896800000895d */ /* 0x002fea0003900000 */
[----:B------:R-:W1:Y:S02]  /*8350*/  @!P0 SYNCS.PHASECHK.TRANS64 P0, [R9+URZ], R4 ;  /* 0x00000004090085a7 */ /* 0x000e64000800007f */
[----:B-1----:R-:W-:Y:S05]  /*8360*/  @!P0 BRA `(.L_x_133) ;  /* 0xfffffffc00f08947 */ /* 0x002fea000383ffff */
[----:B------:R-:W-:Y:S05]  /*8370*/  BRA `(.L_x_159) ;  /* 0xfffffff400747947 */ /* 0x000fea000383ffff */
.L_x_134:
[----:B0-----:R0:W1:Y:S02]  /*8380*/  SYNCS.PHASECHK.TRANS64.TRYWAIT P0, [R8+URZ], R5 ;  /* 0x00000005080075a7 */ /* 0x001064000800017f */
[----:B-1----:R-:W-:Y:S05]  /*8390*/  @!P0 NANOSLEEP.SYNCS 0x989680 ;  /* 0x009896800000895d */ /* 0x002fea0003900000 */
[----:B------:R-:W1:Y:S02]  /*83a0*/  @!P0 SYNCS.PHASECHK.TRANS64 P0, [R8+URZ], R5 ;  /* 0x00000005080085a7 */ /* 0x000e64000800007f */
[----:B-1----:R-:W-:Y:S05]  /*83b0*/  @!P0 BRA `(.L_x_134) ;  /* 0xfffffffc00f08947 */ /* 0x002fea000383ffff */
[----:B------:R-:W-:Y:S05]  /*83c0*/  BRA `(.L_x_160) ;  /* 0xfffffff400847947 */ /* 0x000fea000383ffff */
.L_x_135:
[----:B0-----:R0:W1:Y:S02]  /*83d0*/  SYNCS.PHASECHK.TRANS64.TRYWAIT P0, [R9+URZ], R4 ;  /* 0x00000004090075a7 */ /* 0x001064000800017f */
[----:B-1----:R-:W-:Y:S05]  /*83e0*/  @!P0 NANOSLEEP.SYNCS 0x989680 ;  /* 0x009896800000895d */ /* 0x002fea0003900000 */
[----:B------:R-:W1:Y:S02]  /*83f0*/  @!P0 SYNCS.PHASECHK.TRANS64 P0, [R9+URZ], R4 ;  /* 0x00000004090085a7 */ /* 0x000e64000800007f */
[----:B-1----:R-:W-:Y:S05]  /*8400*/  @!P0 BRA `(.L_x_135) ;  /* 0xfffffffc00f08947 */ /* 0x002fea000383ffff */
[----:B------:R-:W-:Y:S05]  /*8410*/  BRA `(.L_x_161) ;  /* 0xfffffff400947947 */ /* 0x000fea000383ffff */
.L_x_136:
[----:B0-----:R0:W1:Y:S02]  /*8420*/  SYNCS.PHASECHK.TRANS64.TRYWAIT P0, [R8+URZ], R5 ;  /* 0x00000005080075a7 */ /* 0x001064000800017f */
[----:B-1----:R-:W-:Y:S05]  /*8430*/  @!P0 NANOSLEEP.SYNCS 0x989680 ;  /* 0x009896800000895d */ /* 0x002fea0003900000 */
[----:B------:R-:W1:Y:S02]  /*8440*/  @!P0 SYNCS.PHASECHK.TRANS64 P0, [R8+URZ], R5 ;  /* 0x00000005080085a7 */ /* 0x000e64000800007f */
[----:B-1----:R-:W-:Y:S05]  /*8450*/  @!P0 BRA `(.L_x_136) ;  /* 0xfffffffc00f08947 */ /* 0x002fea000383ffff */
[----:B------:R-:W-:Y:S05]  /*8460*/  BRA `(.L_x_162) ;  /* 0xfffffff400a47947 */ /* 0x000fea000383ffff */
.L_x_137:
[----:B0-----:R0:W1:Y:S02]  /*8470*/  SYNCS.PHASECHK.TRANS64.TRYWAIT P0, [R9+URZ], R4 ;  /* 0x00000004090075a7 */ /* 0x001064000800017f */
[----:B-1----:R-:W-:Y:S05]  /*8480*/  @!P0 NANOSLEEP.SYNCS 0x989680 ;  /* 0x009896800000895d */ /* 0x002fea0003900000 */
[----:B------:R-:W1:Y:S02]  /*8490*/  @!P0 SYNCS.PHASECHK.TRANS64 P0, [R9+URZ], R4 ;  /* 0x00000004090085a7 */ /* 0x000e64000800007f */
[----:B-1----:R-:W-:Y:S05]  /*84a0*/  @!P0 BRA `(.L_x_137) ;  /* 0xfffffffc00f08947 */ /* 0x002fea000383ffff */
[----:B------:R-:W-:Y:S05]  /*84b0*/  BRA `(.L_x_163) ;  /* 0xfffffff400b47947 */ /* 0x000fea000383ffff */
.L_x_138:
[----:B0-----:R0:W1:Y:S02]  /*84c0*/  SYNCS.PHASECHK.TRANS64.TRYWAIT P0, [R6+URZ], R5 ;  /* 0x00000005060075a7 */ /* 0x001064000800017f */
[----:B-1----:R-:W-:Y:S05]  /*84d0*/  @!P0 NANOSLEEP.SYNCS 0x989680 ;  /* 0x009896800000895d */ /* 0x002fea0003900000 */
[----:B------:R-:W1:Y:S02]  /*84e0*/  @!P0 SYNCS.PHASECHK.TRANS64 P0, [R6+URZ], R5 ;  /* 0x00000005060085a7 */ /* 0x000e64000800007f */
[----:B-1----:R-:W-:Y:S05]  /*84f0*/  @!P0 BRA `(.L_x_138) ;  /* 0xfffffffc00f08947 */ /* 0x002fea000383ffff */
[----:B------:R-:W-:Y:S05]  /*8500*/  BRA `(.L_x_164) ;  /* 0xfffffff400bc7947 */ /* 0x000fea000383ffff */
.L_x_165:
[----:B------:R-:W-:-:S00]  /*8510*/  BRA `(.L_x_165) ;  /* 0xfffffffc00fc7947 */ /* 0x000fc0000383ffff */
[----:B------:R-:W-:-:S00]  /*8520*/  NOP ;  /* 0x0000000000007918 */ /* 0x000fc00000000000 */
        /* <DEDUP_REMOVED lines=13> */
.L_x_166:


//--------------------- .nv.global.init           --------------------------
	.section	.nv.global.init,"aw",@progbits
.nv.global.init:
	.type		$str$24,@object
	.size		$str$24,($str$25 - $str$24)
$str$24:
        /*0000*/ 	.byte	0x28, 0x61, 0x64, 0x64, 0x72, 0x65, 0x73, 0x73, 0x20, 0x26, 0x20, 0x6d, 0x61, 0x73, 0x6b, 0x29
        /*0010*/ 	.byte	0x20, 0x3d, 0x3d, 0x20, 0x30, 0x00
	.type		$str$25,@object
	.size		$str$25,(__unnamed_3 - $str$25)
$str$25:
        /*0016*/ 	.byte	0x2f, 0x74, 0x6d, 0x70, 0x2f, 0x63, 0x75, 0x74, 0x6c, 0x61, 0x73, 0x73, 0x5f, 0x73, 0x77, 0x65
        /*0026*/ 	.byte	0x65, 0x70, 0x5f, 0x73, 0x72, 0x63, 0x2f, 0x69, 0x6e, 0x63, 0x6c, 0x75, 0x64, 0x65, 0x2f, 0x63
        /*0036*/ 	.byte	0x75, 0x74, 0x65, 0x2f, 0x70, 0x6f, 0x69, 0x6e, 0x74, 0x65, 0x72, 0x5f, 0x66, 0x6c, 0x61, 0x67
        /*0046*/ 	.byte	0x67, 0x65, 0x64, 0x2e, 0x68, 0x70, 0x70, 0x00
	.type		__unnamed_3,@object
	.size		__unnamed_3,(__unnamed_2 - __unnamed_3)
__unnamed_3:
        /* <DEDUP_REMOVED lines=28> */
        /*020e*/ 	.byte	0x30, 0x34, 0x38, 0x3e, 0x3e, 0x3e, 0x3e, 0x3e, 0x20, 0x26, 0x5d, 0x00
	.type		__unnamed_2,@object
	.size		__unnamed_2,(__unnamed_1 - __unnamed_2)
__unnamed_2:
        /* <DEDUP_REMOVED lines=29> */
	.type		__unnamed_1,@object
	.size		__unnamed_1,(.L_0 - __unnamed_1)
__unnamed_1:
        /* <DEDUP_REMOVED lines=28> */
        /*05a6*/ 	.byte	0x34, 0x30, 0x39, 0x36, 0x3e, 0x3e, 0x3e, 0x3e, 0x3e, 0x20, 0x26, 0x5d, 0x00
.L_0:


//--------------------- .nv.shared._ZN7cutlass13device_kernelINS_4gemm6kernel13GemmUniversalIN4cute5tupleIJiiiiEEENS1_10collective13CollectiveMmaINS1_39MainloopSm90TmaGmmaRmemAWarpSpecializedILi9ENS5_IJNS4_1CILi1EEESB_SB_EEENS1_35KernelTmaWarpSpecializedCooperativeEEENS5_IJNSA_ILi128EEENSA_ILi64EEENSA_ILi32EEEEEEfNS5_IJSB_llEEEfSJ_NS4_8TiledMMAINS4_8MMA_AtomIJNS4_4SM904GMMA29MMA_64x64x8_F32TF32TF32_RS_TNILNSN_7ScaleInE1ELSP_1EEEEEENS4_6LayoutINS5_IJNSA_ILi2EEESB_SB_EEENS5_IJSB_NSA_ILi0EEESV_EEEEENS5_IJNS4_10UnderscoreESY_SY_EEEEENS4_13SM90_TMA_LOADENS4_14ComposedLayoutINS4_7SwizzleILi1ELi4ELi3EEENS4_18smem_ptr_flag_bitsILi32EEENSS_INS5_IJNSA_ILi8EEES17_EEENS5_IJSB_S17_EEEEEEENS4_9Copy_AtomIJNS4_39AutoVectorizingCopyWithAssumedAlignmentILi128EEEfEEENS4_8identityES11_S1B_vS1G_EENS_8epilogue10collective6detail29Sm90TmaWarpSpecializedAdapterINS1J_15DefaultEpilogueIfNS5_IJlSB_lEEES1N_NS1I_6thread17LinearCombinationIfLi1EffLNS1O_9ScaleType4KindE0ELNS_15FloatRoundStyleE2EfEENS1_15EpilogueDefaultEEEEEvvEEEEvNT_6ParamsE --------------------------
	.section	.nv.shared._ZN7cutlass13device_kernelINS_4gemm6kernel13GemmUniversalIN4cute5tupleIJiiiiEEENS1_10collective13CollectiveMmaINS1_39MainloopSm90TmaGmmaRmemAWarpSpecializedILi9ENS5_IJNS4_1CILi1EEESB_SB_EEENS1_35KernelTmaWarpSpecializedCooperativeEEENS5_IJNSA_ILi128EEENSA_ILi64EEENSA_ILi32EEEEEEfNS5_IJSB_llEEEfSJ_NS4_8TiledMMAINS4_8MMA_AtomIJNS4_4SM904GMMA29MMA_64x64x8_F32TF32TF32_RS_TNILNSN_7ScaleInE1ELSP_1EEEEEENS4_6LayoutINS5_IJNSA_ILi2EEESB_SB_EEENS5_IJSB_NSA_ILi0EEESV_EEEEENS5_IJNS4_10UnderscoreESY_SY_EEEEENS4_13SM90_TMA_LOADENS4_14ComposedLayoutINS4_7SwizzleILi1ELi4ELi3EEENS4_18smem_ptr_flag_bitsILi32EEENSS_INS5_IJNSA_ILi8EEES17_EEENS5_IJSB_S17_EEEEEEENS4_9Copy_AtomIJNS4_39AutoVectorizingCopyWithAssumedAlignmentILi128EEEfEEENS4_8identityES11_S1B_vS1G_EENS_8epilogue10collective6detail29Sm90TmaWarpSpecializedAdapterINS1J_15DefaultEpilogueIfNS5_IJlSB_lEEES1N_NS1I_6thread17LinearCombinationIfLi1EffLNS1O_9ScaleType4KindE0ELNS_15FloatRoundStyleE2EfEENS1_15EpilogueDefaultEEEEEvvEEEEvNT_6ParamsE,"aw",@nobits
	.sectionflags	@""
	.align	16
	.zero		1024


//--------------------- .nv.shared.reserved.0     --------------------------
	.section	.nv.shared.reserved.0,"aw",@nobits
	.weak		__nv_reservedSMEM_offset_0_alias
	.size		__nv_reservedSMEM_offset_0_alias, 0, 0
	.other		__nv_reservedSMEM_offset_0_alias,@"STO_CUDA_RESERVED_SHARED STV_DEFAULT"
__nv_reservedSMEM_offset_0_alias:
	.zero		0


//--------------------- .nv.global                --------------------------
	.section	.nv.global,"aw",@nobits
.nv.global:
	.type		_ZN40_INTERNAL_87475453_4_k_cu_abe2a867_356734cute1_E,@object
	.size		_ZN40_INTERNAL_87475453_4_k_cu_abe2a867_356734cute1_E,(_ZN40_INTERNAL_87475453_4_k_cu_abe2a867_356734cuda3std3__45__cpo6cbeginE - _ZN40_INTERNAL_87475453_4_k_cu_abe2a867_356734cute1_E)
_ZN40_INTERNAL_87475453_4_k_cu_abe2a867_356734cute1_E:
	.zero		1
	.type		_ZN40_INTERNAL_87475453_4_k_cu_abe2a867_356734cuda3std3__45__cpo6cbeginE,@object
	.size		_ZN40_INTERNAL_87475453_4_k_cu_abe2a867_356734cuda3std3__45__cpo6cbeginE,(_ZN40_INTERNAL_87475453_4_k_cu_abe2a867_356734cuda3std3__48in_placeE - _ZN40_INTERNAL_87475453_4_k_cu_abe2a867_356734cuda3std3__45__cpo6cbeginE)
_ZN40_INTERNAL_87475453_4_k_cu_abe2a867_356734cuda3std3__45__cpo6cbeginE:
	.zero		1
	.type		_ZN40_INTERNAL_87475453_4_k_cu_abe2a867_356734cuda3std3__48in_placeE,@object
	.size		_ZN40_INTERNAL_87475453_4_k_cu_abe2a867_356734cuda3std3__48in_placeE,(_ZN40_INTERNAL_87475453_4_k_cu_abe2a867_356734cuda3std6ranges3__45__cpo9iter_moveE - _ZN40_INTERNAL_87475453_4_k_cu_abe2a867_356734cuda3std3__48in_placeE)
_ZN40_INTERNAL_87475453_4_k_cu_abe2a867_356734cuda3std3__48in_placeE:
	.zero		1
	.type		_ZN40_INTERNAL_87475453_4_k_cu_abe2a867_356734cuda3std6ranges3__45__cpo9iter_moveE,@object
	.size		_ZN40_INTERNAL_87475453_4_k_cu_abe2a867_356734cuda3std6ranges3__45__cpo9iter_moveE,(_ZN40_INTERNAL_87475453_4_k_cu_abe2a867_356734cuda3std3__45__cpo5beginE - _ZN40_INTERNAL_87475453_4_k_cu_abe2a867_356734cuda3std6ranges3__45__cpo9iter_moveE)
_ZN40_INTERNAL_87475453_4_k_cu_abe2a867_356734cuda3std6ranges3__45__cpo9iter_moveE:
	.zero		1
	.type		_ZN40_INTERNAL_87475453_4_k_cu_abe2a867_356734cuda3std3__45__cpo5beginE,@object
	.size		_ZN40_INTERNAL_87475453_4_k_cu_abe2a867_356734cuda3std3__45__cpo5beginE,(_ZN40_INTERNAL_87475453_4_k_cu_abe2a867_356734cuda3std3__442_GLOBAL__N__87475453_4_k_cu_abe2a867_356736ignoreE - _ZN40_INTERNAL_87475453_4_k_cu_abe2a867_356734cuda3std3__45__cpo5beginE)
_ZN40_INTERNAL_87475453_4_k_cu_abe2a867_356734cuda3std3__45__cpo5beginE:
	.zero		1
	.type		_ZN40_INTERNAL_87475453_4_k_cu_abe2a867_356734cuda3std3__442_GLOBAL__N__87475453_4_k_cu_abe2a867_356736ignoreE,@object
	.size		_ZN40_INTERNAL_87475453_4_k_cu_abe2a867_356734cuda3std3__442_GLOBAL__N__87475453_4_k_cu_abe2a867_356736ignoreE,(_ZN40_INTERNAL_87475453_4_k_cu_abe2a867_356734cute7productE - _ZN40_INTERNAL_87475453_4_k_cu_abe2a867_356734cuda3std3__442_GLOBAL__N__87475453_4_k_cu_abe2a867_356736ignoreE)
_ZN40_INTERNAL_87475453_4_k_cu_abe2a867_356734cuda3std3__442_GLOBAL__N__87475453_4_k_cu_abe2a867_356736ignoreE:
	.zero		1
	.type		_ZN40_INTERNAL_87475453_4_k_cu_abe2a867_356734cute7productE,@object
	.size		_ZN40_INTERNAL_87475453_4_k_cu_abe2a867_356734cute7productE,(_ZN40_INTERNAL_87475453_4_k_cu_abe2a867_356734cuda3std3__45__cpo3endE - _ZN40_INTERNAL_87475453_4_k_cu_abe2a867_356734cute7productE)
_ZN40_INTERNAL_87475453_4_k_cu_abe2a867_356734cute7productE:
	.zero		1
	.type		_ZN40_INTERNAL_87475453_4_k_cu_abe2a867_356734cuda3std3__45__cpo3endE,@object
	.size		_ZN40_INTERNAL_87475453_4_k_cu_abe2a867_356734cuda3std3__45__cpo3endE,(_ZN40_INTERNAL_87475453_4_k_cu_abe2a867_356734cuda3std3__419piecewise_constructE - _ZN40_INTERNAL_87475453_4_k_cu_abe2a867_356734cuda3std3__45__cpo3endE)
_ZN40_INTERNAL_87475453_4_k_cu_abe2a867_356734cuda3std3__45__cpo3endE:
	.zero		1
	.type		_ZN40_INTERNAL_87475453_4_k_cu_abe2a867_356734cuda3std3__419piecewise_constructE,@object
	.size		_ZN40_INTERNAL_87475453_4_k_cu_abe2a867_356734cuda3std3__419piecewise_constructE,(_ZN40_INTERNAL_87475453_4_k_cu_abe2a867_356734cuda3std3__45__cpo4cendE - _ZN40_INTERNAL_87475453_4_k_cu_abe2a867_356734cuda3std3__419piecewise_constructE)
_ZN40_INTERNAL_87475453_4_k_cu_abe2a867_356734cuda3std3__419piecewise_constructE:
	.zero		1
	.type		_ZN40_INTERNAL_87475453_4_k_cu_abe2a867_356734cuda3std3__45__cpo4cendE,@object
	.size		_ZN40_INTERNAL_87475453_4_k_cu_abe2a867_356734cuda3std3__45__cpo4cendE,(_ZN40_INTERNAL_87475453_4_k_cu_abe2a867_356734cuda3std6ranges3__45__cpo4swapE - _ZN40_INTERNAL_87475453_4_k_cu_abe2a867_356734cuda3std3__45__cpo4cendE)
_ZN40_INTERNAL_87475453_4_k_cu_abe2a867_356734cuda3std3__45__cpo4cendE:
	.zero		1
	.type		_ZN40_INTERNAL_87475453_4_k_cu_abe2a867_356734cuda3std6ranges3__45__cpo4swapE,@object
	.size		_ZN40_INTERNAL_87475453_4_k_cu_abe2a867_356734cuda3std6ranges3__45__cpo4swapE,(.L_10 - _ZN40_INTERNAL_87475453_4_k_cu_abe2a867_356734cuda3std6ranges3__45__cpo4swapE)
_ZN40_INTERNAL_87475453_4_k_cu_abe2a867_356734cuda3std6ranges3__45__cpo4swapE:
	.zero		1
.L_10:


//--------------------- .nv.constant0._ZN7cutlass13device_kernelINS_4gemm6kernel13GemmUniversalIN4cute5tupleIJiiiiEEENS1_10collective13CollectiveMmaINS1_39MainloopSm90TmaGmmaRmemAWarpSpecializedILi9ENS5_IJNS4_1CILi1EEESB_SB_EEENS1_35KernelTmaWarpSpecializedCooperativeEEENS5_IJNSA_ILi128EEENSA_ILi64EEENSA_ILi32EEEEEEfNS5_IJSB_llEEEfSJ_NS4_8TiledMMAINS4_8MMA_AtomIJNS4_4SM904GMMA29MMA_64x64x8_F32TF32TF32_RS_TNILNSN_7ScaleInE1ELSP_1EEEEEENS4_6LayoutINS5_IJNSA_ILi2EEESB_SB_EEENS5_IJSB_NSA_ILi0EEESV_EEEEENS5_IJNS4_10UnderscoreESY_SY_EEEEENS4_13SM90_TMA_LOADENS4_14ComposedLayoutINS4_7SwizzleILi1ELi4ELi3EEENS4_18smem_ptr_flag_bitsILi32EEENSS_INS5_IJNSA_ILi8EEES17_EEENS5_IJSB_S17_EEEEEEENS4_9Copy_AtomIJNS4_39AutoVectorizingCopyWithAssumedAlignmentILi128EEEfEEENS4_8identityES11_S1B_vS1G_EENS_8epilogue10collective6detail29Sm90TmaWarpSpecializedAdapterINS1J_15DefaultEpilogueIfNS5_IJlSB_lEEES1N_NS1I_6thread17LinearCombinationIfLi1EffLNS1O_9ScaleType4KindE0ELNS_15FloatRoundStyleE2EfEENS1_15EpilogueDefaultEEEEEvvEEEEvNT_6ParamsE --------------------------
	.section	.nv.constant0._ZN7cutlass13device_kernelINS_4gemm6kernel13GemmUniversalIN4cute5tupleIJiiiiEEENS1_10collective13CollectiveMmaINS1_39MainloopSm90TmaGmmaRmemAWarpSpecializedILi9ENS5_IJNS4_1CILi1EEESB_SB_EEENS1_35KernelTmaWarpSpecializedCooperativeEEENS5_IJNSA_ILi128EEENSA_ILi64EEENSA_ILi32EEEEEEfNS5_IJSB_llEEEfSJ_NS4_8TiledMMAINS4_8MMA_AtomIJNS4_4SM904GMMA29MMA_64x64x8_F32TF32TF32_RS_TNILNSN_7ScaleInE1ELSP_1EEEEEENS4_6LayoutINS5_IJNSA_ILi2EEESB_SB_EEENS5_IJSB_NSA_ILi0EEESV_EEEEENS5_IJNS4_10UnderscoreESY_SY_EEEEENS4_13SM90_TMA_LOADENS4_14ComposedLayoutINS4_7SwizzleILi1ELi4ELi3EEENS4_18smem_ptr_flag_bitsILi32EEENSS_INS5_IJNSA_ILi8EEES17_EEENS5_IJSB_S17_EEEEEEENS4_9Copy_AtomIJNS4_39AutoVectorizingCopyWithAssumedAlignmentILi128EEEfEEENS4_8identityES11_S1B_vS1G_EENS_8epilogue10collective6detail29Sm90TmaWarpSpecializedAdapterINS1J_15DefaultEpilogueIfNS5_IJlSB_lEEES1N_NS1I_6thread17LinearCombinationIfLi1EffLNS1O_9ScaleType4KindE0ELNS_15FloatRoundStyleE2EfEENS1_15EpilogueDefaultEEEEEvvEEEEvNT_6ParamsE,"a",@progbits
	.sectionflags	@""
	.align	4
.nv.constant0._ZN7cutlass13device_kernelINS_4gemm6kernel13GemmUniversalIN4cute5tupleIJiiiiEEENS1_10collective13CollectiveMmaINS1_39MainloopSm90TmaGmmaRmemAWarpSpecializedILi9ENS5_IJNS4_1CILi1EEESB_SB_EEENS1_35KernelTmaWarpSpecializedCooperativeEEENS5_IJNSA_ILi128EEENSA_ILi64EEENSA_ILi32EEEEEEfNS5_IJSB_llEEEfSJ_NS4_8TiledMMAINS4_8MMA_AtomIJNS4_4SM904GMMA29MMA_64x64x8_F32TF32TF32_RS_TNILNSN_7ScaleInE1ELSP_1EEEEEENS4_6LayoutINS5_IJNSA_ILi2EEESB_SB_EEENS5_IJSB_NSA_ILi0EEESV_EEEEENS5_IJNS4_10UnderscoreESY_SY_EEEEENS4_13SM90_TMA_LOADENS4_14ComposedLayoutINS4_7SwizzleILi1ELi4ELi3EEENS4_18smem_ptr_flag_bitsILi32EEENSS_INS5_IJNSA_ILi8EEES17_EEENS5_IJSB_S17_EEEEEEENS4_9Copy_AtomIJNS4_39AutoVectorizingCopyWithAssumedAlignmentILi128EEEfEEENS4_8identityES11_S1B_vS1G_EENS_8epilogue10collective6detail29Sm90TmaWarpSpecializedAdapterINS1J_15DefaultEpilogueIfNS5_IJlSB_lEEES1N_NS1I_6thread17LinearCombinationIfLi1EffLNS1O_9ScaleType4KindE0ELNS_15FloatRoundStyleE2EfEENS1_15EpilogueDefaultEEEEEvvEEEEvNT_6ParamsE:
	.zero		1664


//--------------------- SYMBOLS --------------------------

	.type		.nv.reservedSmem.offset0,@object
	.size		.nv.reservedSmem.offset0,0x4
	.type		__assertfail,@function
